	.headerflags	@"EF_CUDA_TEXMODE_UNIFIED EF_CUDA_64BIT_ADDRESS EF_CUDA_ACCELERATORS EF_CUDA_SM90 EF_CUDA_VIRTUAL_SM(EF_CUDA_SM90)"
	.elftype	@"ET_EXEC"


//--------------------- .nv.info                  --------------------------
	.section	.nv.info,"",@"SHT_CUDA_INFO"
	.align	4


	//----- nvinfo : EIATTR_REGCOUNT
	.align		4
        /*0000*/ 	.byte	0x04, 0x2f
        /*0002*/ 	.short	(.L_1 - .L_0)
	.align		4
.L_0:
        /*0004*/ 	.word	index@(matmul_kernel)
        /*0008*/ 	.word	0x00000050


	//----- nvinfo : EIATTR_FRAME_SIZE
	.align		4
.L_1:
        /*000c*/ 	.byte	0x04, 0x11
        /*000e*/ 	.short	(.L_3 - .L_2)
	.align		4
.L_2:
        /*0010*/ 	.word	index@(matmul_kernel)
        /*0014*/ 	.word	0x00000000


	//----- nvinfo : EIATTR_MIN_STACK_SIZE
	.align		4
.L_3:
        /*0018*/ 	.byte	0x04, 0x12
        /*001a*/ 	.short	(.L_5 - .L_4)
	.align		4
.L_4:
        /*001c*/ 	.word	index@(matmul_kernel)
        /*0020*/ 	.word	0x00000000
.L_5:


//--------------------- .nv.info.matmul_kernel    --------------------------
	.section	.nv.info.matmul_kernel,"",@"SHT_CUDA_INFO"
	.sectionflags	@""
	.align	4


	//----- nvinfo : EIATTR_CUDA_API_VERSION
	.align		4
        /*0000*/ 	.byte	0x04, 0x37
        /*0002*/ 	.short	(.L_7 - .L_6)
.L_6:
        /*0004*/ 	.word	0x00000080


	//----- nvinfo : EIATTR_KPARAM_INFO
	.align		4
.L_7:
        /*0008*/ 	.byte	0x04, 0x17
        /*000a*/ 	.short	(.L_9 - .L_8)
.L_8:
        /*000c*/ 	.word	0x00000000
        /*0010*/ 	.short	0x0008
        /*0012*/ 	.short	0x0030
        /*0014*/ 	.byte	0x00, 0xf4, 0x21, 0x00


	//----- nvinfo : EIATTR_KPARAM_INFO
	.align		4
.L_9:
        /*0018*/ 	.byte	0x04, 0x17
        /*001a*/ 	.short	(.L_11 - .L_10)
.L_10:
        /*001c*/ 	.word	0x00000000
        /*0020*/ 	.short	0x0007
        /*0022*/ 	.short	0x0028
        /*0024*/ 	.byte	0x00, 0xf0, 0x11, 0x00


	//----- nvinfo : EIATTR_KPARAM_INFO
	.align		4
.L_11:
        /*0028*/ 	.byte	0x04, 0x17
        /*002a*/ 	.short	(.L_13 - .L_12)
.L_12:
        /*002c*/ 	.word	0x00000000
        /*0030*/ 	.short	0x0006
        /*0032*/ 	.short	0x0024
        /*0034*/ 	.byte	0x00, 0xf0, 0x11, 0x00


	//----- nvinfo : EIATTR_KPARAM_INFO
	.align		4
.L_13:
        /*0038*/ 	.byte	0x04, 0x17
        /*003a*/ 	.short	(.L_15 - .L_14)
.L_14:
        /*003c*/ 	.word	0x00000000
        /*0040*/ 	.short	0x0005
        /*0042*/ 	.short	0x0020
        /*0044*/ 	.byte	0x00, 0xf0, 0x11, 0x00


	//----- nvinfo : EIATTR_KPARAM_INFO
	.align		4
.L_15:
        /*0048*/ 	.byte	0x04, 0x17
        /*004a*/ 	.short	(.L_17 - .L_16)
.L_16:
        /*004c*/ 	.word	0x00000000
        /*0050*/ 	.short	0x0004
        /*0052*/ 	.short	0x001c
        /*0054*/ 	.byte	0x00, 0xf0, 0x11, 0x00


	//----- nvinfo : EIATTR_KPARAM_INFO
	.align		4
.L_17:
        /*0058*/ 	.byte	0x04, 0x17
        /*005a*/ 	.short	(.L_19 - .L_18)
.L_18:
        /*005c*/ 	.word	0x00000000
        /*0060*/ 	.short	0x0003
        /*0062*/ 	.short	0x0018
        /*0064*/ 	.byte	0x00, 0xf0, 0x11, 0x00


	//----- nvinfo : EIATTR_KPARAM_INFO
	.align		4
.L_19:
        /*0068*/ 	.byte	0x04, 0x17
        /*006a*/ 	.short	(.L_21 - .L_20)
.L_20:
        /*006c*/ 	.word	0x00000000
        /*0070*/ 	.short	0x0002
        /*0072*/ 	.short	0x0010
        /*0074*/ 	.byte	0x00, 0xf4, 0x21, 0x00


	//----- nvinfo : EIATTR_KPARAM_INFO
	.align		4
.L_21:
        /*0078*/ 	.byte	0x04, 0x17
        /*007a*/ 	.short	(.L_23 - .L_22)
.L_22:
        /*007c*/ 	.word	0x00000000
        /*0080*/ 	.short	0x0001
        /*0082*/ 	.short	0x0008
        /*0084*/ 	.byte	0x00, 0xf4, 0x21, 0x00


	//----- nvinfo : EIATTR_KPARAM_INFO
	.align		4
.L_23:
        /*0088*/ 	.byte	0x04, 0x17
        /*008a*/ 	.short	(.L_25 - .L_24)
.L_24:
        /*008c*/ 	.word	0x00000000
        /*0090*/ 	.short	0x0000
        /*0092*/ 	.short	0x0000
        /*0094*/ 	.byte	0x00, 0xf4, 0x21, 0x00


	//----- nvinfo : EIATTR_SPARSE_MMA_MASK
	.align		4
.L_25:
        /*0098*/ 	.byte	0x03, 0x50
        /*009a*/ 	.short	0x0000


	//----- nvinfo : EIATTR_MAXREG_COUNT
	.align		4
        /*009c*/ 	.byte	0x03, 0x1b
        /*009e*/ 	.short	0x00ff


	//----- nvinfo : EIATTR_EXIT_INSTR_OFFSETS
	.align		4
        /*00a0*/ 	.byte	0x04, 0x1c
        /*00a2*/ 	.short	(.L_27 - .L_26)


	//   ....[0]....
.L_26:
        /*00a4*/ 	.word	0x00002010


	//   ....[1]....
        /*00a8*/ 	.word	0x00002070


	//----- nvinfo : EIATTR_REQNTID
	.align		4
.L_27:
        /*00ac*/ 	.byte	0x04, 0x10
        /*00ae*/ 	.short	(.L_29 - .L_28)
.L_28:
        /*00b0*/ 	.word	0x00000040
        /*00b4*/ 	.word	0x00000001
        /*00b8*/ 	.word	0x00000001


	//----- nvinfo : EIATTR_CBANK_PARAM_SIZE
	.align		4
.L_29:
        /*00bc*/ 	.byte	0x03, 0x19
        /*00be*/ 	.short	0x0038


	//----- nvinfo : EIATTR_PARAM_CBANK
	.align		4
        /*00c0*/ 	.byte	0x04, 0x0a
        /*00c2*/ 	.short	(.L_31 - .L_30)
	.align		4
.L_30:
        /*00c4*/ 	.word	index@(.nv.constant0.matmul_kernel)
        /*00c8*/ 	.short	0x0210
        /*00ca*/ 	.short	0x0038


	//----- nvinfo : EIATTR_SW_WAR
	.align		4
.L_31:
        /*00cc*/ 	.byte	0x04, 0x36
        /*00ce*/ 	.short	(.L_33 - .L_32)
.L_32:
        /*00d0*/ 	.word	0x00000008
.L_33:


//--------------------- .nv.callgraph             --------------------------
	.section	.nv.callgraph,"",@"SHT_CUDA_CALLGRAPH"
	.align	4
	.sectionentsize	8
	.align		4
        /*0000*/ 	.word	0x00000000
	.align		4
        /*0004*/ 	.word	0xffffffff
	.align		4
        /*0008*/ 	.word	0x00000000
	.align		4
        /*000c*/ 	.word	0xfffffffe
	.align		4
        /*0010*/ 	.word	0x00000000
	.align		4
        /*0014*/ 	.word	0xfffffffd
	.align		4
        /*0018*/ 	.word	0x00000000
	.align		4
        /*001c*/ 	.word	0xfffffffc


//--------------------- .text.matmul_kernel       --------------------------
	.section	.text.matmul_kernel,"ax",@progbits
	.sectionflags	@"SHF_BARRIERS=1"
	.align	128
        .global         matmul_kernel
        .type           matmul_kernel,@function
        .size           matmul_kernel,(.L_x_4 - matmul_kernel)
        .other          matmul_kernel,@"STO_CUDA_ENTRY STV_DEFAULT"
matmul_kernel:
.text.matmul_kernel:
[----:B------:R-:W1:Y:S01]  /*0000*/  LDC R1, c[0x0][0x28] ;  /* 0x00000a00ff017b82 */ /* 0x000e620000000800 */
[----:B------:R-:W-:Y:S01]  /*0010*/  ULDC UR20, c[0x0][0x228] ;  /* 0x00008a0000147ab9 */ /* 0x000fe20000000800 */
[----:B------:R-:W2:Y:S01]  /*0020*/  S2R R74, SR_CTAID.X ;  /* 0x00000000004a7919 */ /* 0x000ea20000002500 */
[----:B------:R-:W-:Y:S02]  /*0030*/  UIADD3 UR4, UR20, 0x1f, URZ ;  /* 0x0000001f14047890 */ /* 0x000fe4000fffe03f */
[----:B------:R-:W-:Y:S01]  /*0040*/  IABS R9, UR20 ;  /* 0x0000001400097c13 */ /* 0x000fe20008000000 */
[----:B------:R-:W-:Y:S01]  /*0050*/  ULDC UR9, c[0x0][0x22c] ;  /* 0x00008b0000097ab9 */ /* 0x000fe20000000800 */
[----:B------:R-:W3:Y:S01]  /*0060*/  S2R R27, SR_TID.X ;  /* 0x00000000001b7919 */ /* 0x000ee20000002100 */
[----:B------:R-:W-:Y:S01]  /*0070*/  USHF.R.S32.HI UR5, URZ, 0x1f, UR4 ;  /* 0x0000001f3f057899 */ /* 0x000fe20008011404 */
[----:B------:R-:W4:Y:S01]  /*0080*/  S2UR UR7, SR_CgaCtaId ;  /* 0x00000000000779c3 */ /* 0x000f220000008800 */
[----:B------:R-:W-:-:S02]  /*0090*/  UIADD3 UR8, UR9, -0x20, URZ ;  /* 0xffffffe009087890 */ /* 0x000fc4000fffe03f */
[----:B------:R-:W-:Y:S01]  /*00a0*/  ULEA.HI UR5, UR5, UR4, URZ, 0x5 ;  /* 0x0000000405057291 */ /* 0x000fe2000f8f283f */
[----:B------:R-:W-:Y:S01]  /*00b0*/  ULDC UR6, c[0x0][0x234] ;  /* 0x00008d0000067ab9 */ /* 0x000fe20000000800 */
[----:B------:R-:W-:Y:S02]  /*00c0*/  ULDC.64 UR12, c[0x0][0x208] ;  /* 0x00008200000c7ab9 */ /* 0x000fe40000000a00 */
[----:B------:R-:W-:Y:S02]  /*00d0*/  USHF.R.S32.HI UR5, URZ, 0x5, UR5 ;  /* 0x000000053f057899 */ /* 0x000fe40008011405 */
[----:B------:R-:W-:Y:S02]  /*00e0*/  UIADD3 UR10, UR9, -0x60, URZ ;  /* 0xffffffa0090a7890 */ /* 0x000fe4000fffe03f */
[----:B------:R-:W-:-:S06]  /*00f0*/  USHF.L.U32 UR5, UR5, 0x3, URZ ;  /* 0x0000000305057899 */ /* 0x000fcc000800063f */
[----:B------:R-:W-:-:S05]  /*0100*/  IMAD.U32 R4, RZ, RZ, UR5 ;  /* 0x00000005ff047e24 */ /* 0x000fca000f8e00ff */
[----:B------:R-:W-:-:S04]  /*0110*/  IABS R5, R4 ;  /* 0x0000000400057213 */ /* 0x000fc80000000000 */
[----:B------:R-:W5:Y:S01]  /*0120*/  I2F.RP R0, R5 ;  /* 0x0000000500007306 */ /* 0x000f620000209400 */
[----:B--2---:R-:W-:Y:S01]  /*0130*/  IABS R8, R74 ;  /* 0x0000004a00087213 */ /* 0x004fe20000000000 */
[C---:B---3--:R-:W-:Y:S01]  /*0140*/  IMAD.SHL.U32 R10, R27.reuse, 0x8, RZ ;  /* 0x000000081b0a7824 */ /* 0x048fe200078e00ff */
[----:B------:R-:W-:Y:S02]  /*0150*/  SHF.R.U32.HI R77, RZ, 0x2, R27 ;  /* 0x00000002ff4d7819 */ /* 0x000fe4000001161b */
[----:B------:R-:W-:Y:S02]  /*0160*/  LOP3.LUT R28, R27, 0x4, RZ, 0xc0, !PT ;  /* 0x000000041b1c7812 */ /* 0x000fe400078ec0ff */
[----:B------:R-:W-:Y:S02]  /*0170*/  LOP3.LUT R12, R10, 0x18, RZ, 0xc0, !PT ;  /* 0x000000180a0c7812 */ /* 0x000fe400078ec0ff */
[----:B------:R-:W-:Y:S02]  /*0180*/  SGXT.U32 R77, R77, 0x4 ;  /* 0x000000044d4d781a */ /* 0x000fe40000000000 */
[----:B------:R-:W-:Y:S01]  /*0190*/  LOP3.LUT R23, R27, 0x8, RZ, 0xc0, !PT ;  /* 0x000000081b177812 */ /* 0x000fe200078ec0ff */
[----:B-----5:R-:W2:Y:S01]  /*01a0*/  MUFU.RCP R0, R0 ;  /* 0x0000000000007308 */ /* 0x020ea20000001000 */
[----:B------:R-:W-:-:S02]  /*01b0*/  LOP3.LUT R76, R77, 0x10, RZ, 0xfc, !PT ;  /* 0x000000104d4c7812 */ /* 0x000fc400078efcff */
[----:B------:R-:W-:Y:S02]  /*01c0*/  ISETP.GE.AND P6, PT, R77, UR8, PT ;  /* 0x000000084d007c0c */ /* 0x000fe4000bfc6270 */
[C---:B------:R-:W-:Y:S02]  /*01d0*/  LOP3.LUT R25, R27.reuse, 0x10, RZ, 0xc0, !PT ;  /* 0x000000101b197812 */ /* 0x040fe400078ec0ff */
[----:B------:R-:W-:Y:S01]  /*01e0*/  LOP3.LUT R75, R27, 0x20, RZ, 0xc0, !PT ;  /* 0x000000201b4b7812 */ /* 0x000fe200078ec0ff */
[----:B--2---:R-:W-:-:S04]  /*01f0*/  VIADD R2, R0, 0xffffffe ;  /* 0x0ffffffe00027836 */ /* 0x004fc80000000000 */
[----:B------:R2:W3:Y:S02]  /*0200*/  F2I.FTZ.U32.TRUNC.NTZ R3, R2 ;  /* 0x0000000200037305 */ /* 0x0004e4000021f000 */
[----:B--2---:R-:W-:Y:S02]  /*0210*/  IMAD.MOV.U32 R2, RZ, RZ, RZ ;  /* 0x000000ffff027224 */ /* 0x004fe400078e00ff */
[----:B---3--:R-:W-:-:S04]  /*0220*/  IMAD.MOV R6, RZ, RZ, -R3 ;  /* 0x000000ffff067224 */ /* 0x008fc800078e0a03 */
[----:B------:R-:W-:Y:S01]  /*0230*/  IMAD R7, R6, R5, RZ ;  /* 0x0000000506077224 */ /* 0x000fe200078e02ff */
[----:B------:R-:W-:Y:S01]  /*0240*/  IABS R6, R4 ;  /* 0x0000000400067213 */ /* 0x000fe20000000000 */
[----:B------:R-:W-:Y:S02]  /*0250*/  IMAD.MOV.U32 R4, RZ, RZ, R8 ;  /* 0x000000ffff047224 */ /* 0x000fe400078e0008 */
[----:B------:R-:W-:-:S04]  /*0260*/  IMAD.HI.U32 R3, R3, R7, R2 ;  /* 0x0000000703037227 */ /* 0x000fc800078e0002 */
[----:B------:R-:W-:Y:S02]  /*0270*/  IMAD.MOV R7, RZ, RZ, -R6 ;  /* 0x000000ffff077224 */ /* 0x000fe400078e0a06 */
[----:B------:R-:W-:-:S04]  /*0280*/  IMAD.HI.U32 R72, R3, R4, RZ ;  /* 0x0000000403487227 */ /* 0x000fc800078e00ff */
[----:B------:R-:W-:Y:S02]  /*0290*/  IMAD R0, R72, R7, R4 ;  /* 0x0000000748007224 */ /* 0x000fe400078e0204 */
[----:B------:R-:W-:-:S03]  /*02a0*/  IMAD.MOV.U32 R3, RZ, RZ, -0x8 ;  /* 0xfffffff8ff037424 */ /* 0x000fc600078e00ff */
[----:B------:R-:W-:-:S13]  /*02b0*/  ISETP.GT.U32.AND P1, PT, R5, R0, PT ;  /* 0x000000000500720c */ /* 0x000fda0003f24070 */
[----:B------:R-:W-:Y:S02]  /*02c0*/  @!P1 IMAD.IADD R0, R0, 0x1, -R5 ;  /* 0x0000000100009824 */ /* 0x000fe400078e0a05 */
[----:B------:R-:W-:Y:S01]  /*02d0*/  @!P1 VIADD R72, R72, 0x1 ;  /* 0x0000000148489836 */ /* 0x000fe20000000000 */
[----:B------:R-:W-:Y:S02]  /*02e0*/  ISETP.NE.AND P1, PT, RZ, UR5, PT ;  /* 0x00000005ff007c0c */ /* 0x000fe4000bf25270 */
[----:B------:R-:W-:Y:S02]  /*02f0*/  ISETP.GE.U32.AND P0, PT, R0, R5, PT ;  /* 0x000000050000720c */ /* 0x000fe40003f06070 */
[----:B------:R-:W-:-:S04]  /*0300*/  LOP3.LUT R0, R74, UR5, RZ, 0x3c, !PT ;  /* 0x000000054a007c12 */ /* 0x000fc8000f8e3cff */
[----:B------:R-:W-:-:S07]  /*0310*/  ISETP.GE.AND P2, PT, R0, RZ, PT ;  /* 0x000000ff0000720c */ /* 0x000fce0003f46270 */
[----:B------:R-:W-:-:S06]  /*0320*/  @P0 VIADD R72, R72, 0x1 ;  /* 0x0000000148480836 */ /* 0x000fcc0000000000 */
[----:B------:R-:W-:Y:S01]  /*0330*/  @!P2 IMAD.MOV R72, RZ, RZ, -R72 ;  /* 0x000000ffff48a224 */ /* 0x000fe200078e0a48 */
[----:B------:R-:W-:-:S05]  /*0340*/  @!P1 LOP3.LUT R72, RZ, UR5, RZ, 0x33, !PT ;  /* 0x00000005ff489c12 */ /* 0x000fca000f8e33ff */
[----:B------:R-:W-:Y:S02]  /*0350*/  IMAD R0, R72, R3, 0x1 ;  /* 0x0000000148007424 */ /* 0x000fe400078e0203 */
[----:B------:R-:W-:-:S03]  /*0360*/  IMAD.MOV R5, RZ, RZ, -R72 ;  /* 0x000000ffff057224 */ /* 0x000fc600078e0a48 */
[----:B------:R-:W-:Y:S01]  /*0370*/  VIMNMX R11, R0, 0x8, PT ;  /* 0x00000008000b7848 */ /* 0x000fe20003fe0100 */
[----:B------:R-:W-:Y:S01]  /*0380*/  IMAD R74, R5, UR5, R74 ;  /* 0x00000005054a7c24 */ /* 0x000fe2000f8e024a */
[----:B------:R-:W-:Y:S02]  /*0390*/  UIADD3 UR5, UR9, 0x1f, URZ ;  /* 0x0000001f09057890 */ /* 0x000fe4000fffe03f */
[----:B------:R-:W-:Y:S02]  /*03a0*/  IABS R7, R11 ;  /* 0x0000000b00077213 */ /* 0x000fe40000000000 */
[----:B------:R-:W-:Y:S02]  /*03b0*/  UISETP.GT.AND UP0, UPT, UR5, 0x1f, UPT ;  /* 0x0000001f0500788c */ /* 0x000fe4000bf04270 */
[----:B------:R-:W2:Y:S01]  /*03c0*/  I2F.RP R0, R7 ;  /* 0x0000000700007306 */ /* 0x000ea20000209400 */
[----:B------:R-:W-:Y:S02]  /*03d0*/  UISETP.GT.AND UP1, UPT, UR5, 0x3f, UPT ;  /* 0x0000003f0500788c */ /* 0x000fe4000bf24270 */
[----:B------:R-:W-:-:S05]  /*03e0*/  USEL UR4, URZ, 0x10, !UP0 ;  /* 0x000000103f047887 */ /* 0x000fca000c000000 */
[----:B--2---:R-:W2:Y:S02]  /*03f0*/  MUFU.RCP R0, R0 ;  /* 0x0000000000007308 */ /* 0x004ea40000001000 */
[----:B--2---:R-:W-:Y:S01]  /*0400*/  VIADD R2, R0, 0xffffffe ;  /* 0x0ffffffe00027836 */ /* 0x004fe20000000000 */
[----:B------:R-:W-:-:S05]  /*0410*/  IABS R0, R74 ;  /* 0x0000004a00007213 */ /* 0x000fca0000000000 */
[----:B------:R2:W3:Y:S02]  /*0420*/  F2I.FTZ.U32.TRUNC.NTZ R3, R2 ;  /* 0x0000000200037305 */ /* 0x0004e4000021f000 */
[----:B--2---:R-:W-:Y:S02]  /*0430*/  IMAD.MOV.U32 R2, RZ, RZ, RZ ;  /* 0x000000ffff027224 */ /* 0x004fe400078e00ff */
[----:B---3--:R-:W-:-:S04]  /*0440*/  IMAD.MOV R4, RZ, RZ, -R3 ;  /* 0x000000ffff047224 */ /* 0x008fc800078e0a03 */
[----:B------:R-:W-:Y:S01]  /*0450*/  IMAD R5, R4, R7, RZ ;  /* 0x0000000704057224 */ /* 0x000fe200078e02ff */
[----:B------:R-:W-:-:S03]  /*0460*/  IABS R4, R11 ;  /* 0x0000000b00047213 */ /* 0x000fc60000000000 */
[----:B------:R-:W-:-:S04]  /*0470*/  IMAD.HI.U32 R3, R3, R5, R2 ;  /* 0x0000000503037227 */ /* 0x000fc800078e0002 */
[----:B------:R-:W-:Y:S02]  /*0480*/  IMAD.MOV R2, RZ, RZ, -R4 ;  /* 0x000000ffff027224 */ /* 0x000fe400078e0a04 */
[----:B------:R-:W2:Y:S01]  /*0490*/  I2F.RP R4, R9 ;  /* 0x0000000900047306 */ /* 0x000ea20000209400 */
[----:B------:R-:W-:-:S04]  /*04a0*/  IMAD.HI.U32 R73, R3, R0, RZ ;  /* 0x0000000003497227 */ /* 0x000fc800078e00ff */
[----:B------:R-:W-:-:S05]  /*04b0*/  IMAD R0, R73, R2, R0 ;  /* 0x0000000249007224 */ /* 0x000fca00078e0200 */
[----:B------:R-:W-:Y:S01]  /*04c0*/  ISETP.GT.U32.AND P1, PT, R7, R0, PT ;  /* 0x000000000700720c */ /* 0x000fe20003f24070 */
[----:B--2---:R-:W2:-:S12]  /*04d0*/  MUFU.RCP R4, R4 ;  /* 0x0000000400047308 */ /* 0x004e980000001000 */
[----:B------:R-:W-:Y:S02]  /*04e0*/  @!P1 IMAD.IADD R0, R0, 0x1, -R7 ;  /* 0x0000000100009824 */ /* 0x000fe400078e0a07 */
[----:B------:R-:W-:Y:S01]  /*04f0*/  @!P1 VIADD R73, R73, 0x1 ;  /* 0x0000000149499836 */ /* 0x000fe20000000000 */
[----:B------:R-:W-:Y:S02]  /*0500*/  ISETP.NE.AND P1, PT, R11, RZ, PT ;  /* 0x000000ff0b00720c */ /* 0x000fe40003f25270 */
[----:B------:R-:W-:Y:S02]  /*0510*/  ISETP.GE.U32.AND P0, PT, R0, R7, PT ;  /* 0x000000070000720c */ /* 0x000fe40003f06070 */
[----:B------:R-:W-:Y:S01]  /*0520*/  LOP3.LUT R0, R74, R11, RZ, 0x3c, !PT ;  /* 0x0000000b4a007212 */ /* 0x000fe200078e3cff */
[----:B--2---:R-:W-:-:S03]  /*0530*/  VIADD R2, R4, 0xffffffe ;  /* 0x0ffffffe04027836 */ /* 0x004fc60000000000 */
[----:B------:R-:W-:Y:S01]  /*0540*/  ISETP.GE.AND P2, PT, R0, RZ, PT ;  /* 0x000000ff0000720c */ /* 0x000fe20003f46270 */
[----:B------:R2:W3:Y:S06]  /*0550*/  F2I.FTZ.U32.TRUNC.NTZ R3, R2 ;  /* 0x0000000200037305 */ /* 0x0004ec000021f000 */
[----:B------:R-:W-:Y:S02]  /*0560*/  @P0 VIADD R73, R73, 0x1 ;  /* 0x0000000149490836 */ /* 0x000fe40000000000 */
[----:B--2---:R-:W-:-:S04]  /*0570*/  IMAD.MOV.U32 R2, RZ, RZ, RZ ;  /* 0x000000ffff027224 */ /* 0x004fc800078e00ff */
[----:B------:R-:W-:Y:S01]  /*0580*/  @!P2 IMAD.MOV R73, RZ, RZ, -R73 ;  /* 0x000000ffff49a224 */ /* 0x000fe200078e0a49 */
[----:B------:R-:W-:Y:S02]  /*0590*/  @!P1 LOP3.LUT R73, RZ, R11, RZ, 0x33, !PT ;  /* 0x0000000bff499212 */ /* 0x000fe400078e33ff */
[C---:B------:R-:W-:Y:S01]  /*05a0*/  ISETP.GE.AND P1, PT, R12.reuse, UR9, PT ;  /* 0x000000090c007c0c */ /* 0x040fe2000bf26270 */
[----:B---3--:R-:W-:Y:S01]  /*05b0*/  IMAD.MOV R0, RZ, RZ, -R3 ;  /* 0x000000ffff007224 */ /* 0x008fe200078e0a03 */
[----:B------:R-:W-:Y:S01]  /*05c0*/  ISETP.GE.AND P2, PT, R12, UR8, PT ;  /* 0x000000080c007c0c */ /* 0x000fe2000bf46270 */
[----:B------:R-:W-:Y:S02]  /*05d0*/  IMAD R7, R73, 0x20, R12 ;  /* 0x0000002049077824 */ /* 0x000fe400078e020c */
[----:B------:R-:W-:-:S03]  /*05e0*/  IMAD R5, R0, R9, RZ ;  /* 0x0000000900057224 */ /* 0x000fc600078e02ff */
[----:B------:R-:W-:Y:S01]  /*05f0*/  IABS R0, R7 ;  /* 0x0000000700007213 */ /* 0x000fe20000000000 */
[----:B------:R-:W-:Y:S02]  /*0600*/  IMAD.HI.U32 R2, R3, R5, R2 ;  /* 0x0000000503027227 */ /* 0x000fe400078e0002 */
[----:B------:R-:W2:Y:S04]  /*0610*/  LDC.64 R4, c[0x0][0x210] ;  /* 0x00008400ff047b82 */ /* 0x000ea80000000a00 */
[----:B------:R-:W-:-:S04]  /*0620*/  IMAD.HI.U32 R2, R2, R0, RZ ;  /* 0x0000000002027227 */ /* 0x000fc800078e00ff */
[----:B------:R-:W-:-:S04]  /*0630*/  IMAD.MOV R2, RZ, RZ, -R2 ;  /* 0x000000ffff027224 */ /* 0x000fc800078e0a02 */
[C---:B------:R-:W-:Y:S02]  /*0640*/  IMAD R0, R9.reuse, R2, R0 ;  /* 0x0000000209007224 */ /* 0x040fe400078e0200 */
[----:B------:R-:W-:Y:S01]  /*0650*/  IMAD.U32 R2, RZ, RZ, UR4 ;  /* 0x00000004ff027e24 */ /* 0x000fe2000f8e00ff */
[----:B------:R-:W-:Y:S02]  /*0660*/  UMOV UR4, 0x400 ;  /* 0x0000040000047882 */ /* 0x000fe40000000000 */
[----:B------:R-:W-:Y:S01]  /*0670*/  ISETP.GT.U32.AND P0, PT, R9, R0, PT ;  /* 0x000000000900720c */ /* 0x000fe20003f04070 */
[----:B----4-:R-:W-:Y:S01]  /*0680*/  ULEA UR7, UR7, UR4, 0x18 ;  /* 0x0000000407077291 */ /* 0x010fe2000f8ec03f */
[----:B------:R-:W-:Y:S01]  /*0690*/  SEL R3, R2, RZ, !P1 ;  /* 0x000000ff02037207 */ /* 0x000fe20004800000 */
[----:B------:R-:W-:Y:S02]  /*06a0*/  UIADD3 UR4, UR9, -0x40, URZ ;  /* 0xffffffc009047890 */ /* 0x000fe4000fffe03f */
[----:B------:R-:W-:-:S02]  /*06b0*/  ISETP.GE.AND P1, PT, R76, UR9, PT ;  /* 0x000000094c007c0c */ /* 0x000fc4000bf26270 */
[----:B------:R-:W-:Y:S02]  /*06c0*/  ISETP.NE.U32.AND P4, PT, R3, RZ, PT ;  /* 0x000000ff0300720c */ /* 0x000fe40003f85070 */
[----:B------:R-:W-:-:S04]  /*06d0*/  SEL R3, RZ, 0x10, P2 ;  /* 0x00000010ff037807 */ /* 0x000fc80001000000 */
[----:B------:R-:W-:Y:S01]  /*06e0*/  @!P0 IMAD.IADD R0, R0, 0x1, -R9 ;  /* 0x0000000100008824 */ /* 0x000fe200078e0a09 */
[----:B------:R-:W-:-:S04]  /*06f0*/  ISETP.GE.AND P0, PT, R77, UR9, PT ;  /* 0x000000094d007c0c */ /* 0x000fc8000bf06270 */
[----:B------:R-:W-:Y:S02]  /*0700*/  ISETP.GT.U32.AND P3, PT, R9, R0, PT ;  /* 0x000000000900720c */ /* 0x000fe40003f64070 */
[C---:B------:R-:W-:Y:S02]  /*0710*/  SEL R6, R2.reuse, RZ, !P0 ;  /* 0x000000ff02067207 */ /* 0x040fe40004000000 */
[----:B------:R-:W-:Y:S01]  /*0720*/  PLOP3.LUT P0, PT, PT, PT, UP1, 0x80, 0x0 ;  /* 0x000000000000781c */ /* 0x000fe20003f0f018 */
[----:B------:R-:W-:Y:S01]  /*0730*/  UISETP.GT.AND UP1, UPT, UR5, 0x5f, UPT ;  /* 0x0000005f0500788c */ /* 0x000fe2000bf24270 */
[----:B------:R-:W-:Y:S02]  /*0740*/  SEL R2, R2, RZ, !P1 ;  /* 0x000000ff02027207 */ /* 0x000fe40004800000 */
[----:B------:R-:W-:Y:S02]  /*0750*/  SEL R3, R3, RZ, P0 ;  /* 0x000000ff03037207 */ /* 0x000fe40000000000 */
[----:B------:R-:W-:-:S02]  /*0760*/  ISETP.NE.U32.AND P5, PT, R6, RZ, PT ;  /* 0x000000ff0600720c */ /* 0x000fc40003fa5070 */
[----:B------:R-:W-:Y:S01]  /*0770*/  ISETP.GE.AND P1, PT, R7, RZ, PT ;  /* 0x000000ff0700720c */ /* 0x000fe20003f26270 */
[----:B------:R-:W-:Y:S01]  /*0780*/  @!P3 IMAD.IADD R0, R0, 0x1, -R9 ;  /* 0x000000010000b824 */ /* 0x000fe200078e0a09 */
[----:B------:R-:W-:Y:S02]  /*0790*/  SEL R6, RZ, 0x10, P6 ;  /* 0x00000010ff067807 */ /* 0x000fe40003000000 */
[----:B------:R-:W-:Y:S01]  /*07a0*/  ISETP.NE.U32.AND P2, PT, R2, RZ, PT ;  /* 0x000000ff0200720c */ /* 0x000fe20003f45070 */
[----:B------:R-:W-:Y:S01]  /*07b0*/  IMAD.MOV.U32 R8, RZ, RZ, R0 ;  /* 0x000000ffff087224 */ /* 0x000fe200078e0000 */
[----:B------:R-:W-:Y:S02]  /*07c0*/  ISETP.NE.U32.AND P3, PT, R3, RZ, PT ;  /* 0x000000ff0300720c */ /* 0x000fe40003f65070 */
[----:B------:R-:W-:Y:S01]  /*07d0*/  ISETP.NE.AND P6, PT, RZ, UR20, PT ;  /* 0x00000014ff007c0c */ /* 0x000fe2000bfc5270 */
[----:B------:R-:W3:Y:S01]  /*07e0*/  LDC.64 R2, c[0x0][0x218] ;  /* 0x00008600ff027b82 */ /* 0x000ee20000000a00 */
[----:B------:R-:W-:Y:S01]  /*07f0*/  LOP3.LUT R0, R10, 0x18, R27, 0x48, !PT ;  /* 0x000000180a007812 */ /* 0x000fe200078e481b */
[----:B------:R-:W-:Y:S01]  /*0800*/  IMAD.U32 R10, RZ, RZ, UR6 ;  /* 0x00000006ff0a7e24 */ /* 0x000fe2000f8e00ff */
[----:B------:R-:W-:Y:S01]  /*0810*/  SEL R6, R6, RZ, P0 ;  /* 0x000000ff06067207 */ /* 0x000fe20000000000 */
[----:B------:R-:W-:-:S02]  /*0820*/  @!P1 IMAD.MOV R8, RZ, RZ, -R8 ;  /* 0x000000ffff089224 */ /* 0x000fc400078e0a08 */
[----:B------:R-:W-:Y:S01]  /*0830*/  IMAD R0, R77, 0x20, R0 ;  /* 0x000000204d007824 */ /* 0x000fe200078e0200 */
[----:B------:R-:W-:Y:S01]  /*0840*/  ISETP.NE.U32.AND P1, PT, R6, RZ, PT ;  /* 0x000000ff0600720c */ /* 0x000fe20003f25070 */
[----:B--2---:R-:W-:-:S03]  /*0850*/  IMAD.WIDE.U32 R6, R12, 0x2, R4 ;  /* 0x000000020c067825 */ /* 0x004fc600078e0004 */
[----:B------:R-:W-:Y:S02]  /*0860*/  LEA R19, R0, UR7, 0x1 ;  /* 0x0000000700137c11 */ /* 0x000fe4000f8e08ff */
[----:B------:R-:W-:Y:S02]  /*0870*/  @!P6 LOP3.LUT R8, RZ, UR20, RZ, 0x33, !PT ;  /* 0x00000014ff08ec12 */ /* 0x000fe4000f8e33ff */
[----:B------:R-:W-:Y:S01]  /*0880*/  ISETP.GE.AND P6, PT, R12, UR4, PT ;  /* 0x000000040c007c0c */ /* 0x000fe2000bfc6270 */
[----:B------:R-:W-:Y:S01]  /*0890*/  @!PT LDS RZ, [RZ] ;  /* 0x00000000fffff984 */ /* 0x000fe20000000800 */
[----:B------:R-:W-:Y:S01]  /*08a0*/  @!PT LDS RZ, [RZ] ;  /* 0x00000000fffff984 */ /* 0x000fe20000000800 */
[----:B------:R-:W-:Y:S01]  /*08b0*/  @!PT LDS RZ, [RZ] ;  /* 0x00000000fffff984 */ /* 0x000fe20000000800 */
[----:B------:R-:W-:Y:S02]  /*08c0*/  LDGSTS.E.BYPASS.128 [R19], desc[UR12][R6.64], P4 ;  /* 0x0000000006137fae */ /* 0x000fe4000a101c4c */
[C---:B------:R-:W-:Y:S01]  /*08d0*/  IMAD R61, R77.reuse, UR6, R8 ;  /* 0x000000064d3d7c24 */ /* 0x040fe2000f8e0208 */
[----:B------:R-:W-:Y:S01]  /*08e0*/  SEL R8, RZ, 0x10, P6 ;  /* 0x00000010ff087807 */ /* 0x000fe20003000000 */
[----:B------:R-:W-:Y:S01]  /*08f0*/  LDGSTS.E.BYPASS.128 [R19+0x400], desc[UR12][R6.64], P4 ;  /* 0x0040000006137fae */ /* 0x000fe2000a101c4c */
[----:B------:R-:W-:Y:S01]  /*0900*/  ISETP.GE.AND P6, PT, R77, UR4, PT ;  /* 0x000000044d007c0c */ /* 0x000fe2000bfc6270 */
[----:B------:R-:W-:Y:S01]  /*0910*/  IMAD R9, R10, 0x10, R61 ;  /* 0x000000100a097824 */ /* 0x000fe200078e023d */
[----:B------:R-:W-:Y:S01]  /*0920*/  USHF.L.U32 UR6, UR6, 0x5, URZ ;  /* 0x0000000506067899 */ /* 0x000fe2000800063f */
[--C-:B---3--:R-:W-:Y:S01]  /*0930*/  IMAD.WIDE R60, R61, 0x2, R2.reuse ;  /* 0x000000023d3c7825 */ /* 0x108fe200078e0202 */
[----:B------:R-:W-:Y:S03]  /*0940*/  LDGSTS.E.BYPASS.128 [R19+0x800], desc[UR12][R6.64], P4 ;  /* 0x0080000006137fae */ /* 0x000fe6000a101c4c */
[----:B------:R-:W-:Y:S01]  /*0950*/  IMAD.WIDE R2, R9, 0x2, R2 ;  /* 0x0000000209027825 */ /* 0x000fe200078e0202 */
[----:B------:R-:W-:Y:S01]  /*0960*/  LDGSTS.E.BYPASS.128 [R19+0xc00], desc[UR12][R6.64], P4 ;  /* 0x00c0000006137fae */ /* 0x000fe2000a101c4c */
[----:B------:R-:W-:Y:S01]  /*0970*/  PLOP3.LUT P4, PT, PT, PT, UP1, 0x80, 0x0 ;  /* 0x000000000000781c */ /* 0x000fe20003f8f018 */
[----:B------:R-:W-:Y:S01]  /*0980*/  UISETP.GT.AND UP1, UPT, UR5, 0x7f, UPT ;  /* 0x0000007f0500788c */ /* 0x000fe2000bf24270 */
[----:B------:R-:W-:Y:S01]  /*0990*/  SEL R9, RZ, 0x10, P6 ;  /* 0x00000010ff097807 */ /* 0x000fe20003000000 */
[----:B------:R-:W0:Y:S01]  /*09a0*/  LDGDEPBAR ;  /* 0x00000000000079af */ /* 0x000e220000000000 */
[----:B------:R-:W-:Y:S01]  /*09b0*/  SEL R8, R8, RZ, P4 ;  /* 0x000000ff08087207 */ /* 0x000fe20002000000 */
[----:B------:R-:W-:Y:S01]  /*09c0*/  IMAD.U32 R13, RZ, RZ, UR6 ;  /* 0x00000006ff0d7e24 */ /* 0x000fe2000f8e00ff */
[----:B------:R-:W-:Y:S01]  /*09d0*/  ISETP.GE.AND P6, PT, R76, UR8, PT ;  /* 0x000000084c007c0c */ /* 0x000fe2000bfc6270 */
[----:B------:R-:W-:Y:S01]  /*09e0*/  LDGSTS.E.BYPASS.128 [R19+0x4000], desc[UR12][R60.64], P5 ;  /* 0x040000003c137fae */ /* 0x000fe2000a901c4c */
[----:B------:R-:W-:Y:S01]  /*09f0*/  ISETP.NE.U32.AND P5, PT, R8, RZ, PT ;  /* 0x000000ff0800720c */ /* 0x000fe20003fa5070 */
[----:B------:R-:W-:Y:S01]  /*0a00*/  IMAD.U32 R15, RZ, RZ, UR6 ;  /* 0x00000006ff0f7e24 */ /* 0x000fe2000f8e00ff */
[----:B------:R-:W-:Y:S01]  /*0a10*/  SEL R8, RZ, 0x10, P6 ;  /* 0x00000010ff087807 */ /* 0x000fe20003000000 */
[----:B------:R-:W-:Y:S01]  /*0a20*/  LDGSTS.E.BYPASS.128 [R19+0x4400], desc[UR12][R2.64], P2 ;  /* 0x0440000002137fae */ /* 0x000fe20009101c4c */
[----:B------:R-:W-:Y:S01]  /*0a30*/  SEL R9, R9, RZ, P4 ;  /* 0x000000ff09097207 */ /* 0x000fe20002000000 */
[----:B------:R-:W-:Y:S01]  /*0a40*/  IMAD.U32 R17, RZ, RZ, UR6 ;  /* 0x00000006ff117e24 */ /* 0x000fe2000f8e00ff */
[----:B------:R-:W-:Y:S01]  /*0a50*/  ISETP.GE.AND P6, PT, R12, UR10, PT ;  /* 0x0000000a0c007c0c */ /* 0x000fe2000bfc6270 */
[----:B------:R-:W0:Y:S01]  /*0a60*/  LDGDEPBAR ;  /* 0x00000000000079af */ /* 0x000e220000000000 */
[----:B------:R-:W-:Y:S01]  /*0a70*/  SEL R8, R8, RZ, P0 ;  /* 0x000000ff08087207 */ /* 0x000fe20000000000 */
[----:B------:R-:W-:Y:S01]  /*0a80*/  IMAD.U32 R21, RZ, RZ, UR6 ;  /* 0x00000006ff157e24 */ /* 0x000fe2000f8e00ff */
[----:B------:R-:W-:Y:S01]  /*0a90*/  BAR.SYNC.DEFER_BLOCKING 0x0 ;  /* 0x0000000000007b1d */ /* 0x000fe20000010000 */
[----:B------:R-:W-:-:S02]  /*0aa0*/  ISETP.GE.AND P2, PT, R77, UR10, PT ;  /* 0x0000000a4d007c0c */ /* 0x000fc4000bf46270 */
[----:B------:R-:W-:Y:S02]  /*0ab0*/  ISETP.NE.U32.AND P0, PT, R9, RZ, PT ;  /* 0x000000ff0900720c */ /* 0x000fe40003f05070 */
[----:B------:R-:W-:Y:S02]  /*0ac0*/  SEL R9, RZ, 0x10, P6 ;  /* 0x00000010ff097807 */ /* 0x000fe40003000000 */
[----:B------:R-:W-:Y:S02]  /*0ad0*/  PLOP3.LUT P6, PT, PT, PT, UP1, 0x80, 0x0 ;  /* 0x000000000000781c */ /* 0x000fe40003fcf018 */
[----:B------:R-:W-:Y:S02]  /*0ae0*/  SEL R11, RZ, 0x10, P2 ;  /* 0x00000010ff0b7807 */ /* 0x000fe40001000000 */
[----:B------:R-:W-:Y:S02]  /*0af0*/  ISETP.GE.AND P2, PT, R76, UR4, PT ;  /* 0x000000044c007c0c */ /* 0x000fe4000bf46270 */
[----:B------:R-:W-:-:S02]  /*0b00*/  SEL R10, R9, RZ, P6 ;  /* 0x000000ff090a7207 */ /* 0x000fc40003000000 */
[----:B------:R-:W-:Y:S02]  /*0b10*/  SEL R9, RZ, 0x10, P2 ;  /* 0x00000010ff097807 */ /* 0x000fe40001000000 */
[----:B------:R-:W-:Y:S02]  /*0b20*/  ISETP.NE.U32.AND P2, PT, R10, RZ, PT ;  /* 0x000000ff0a00720c */ /* 0x000fe40003f45070 */
[----:B------:R-:W-:Y:S02]  /*0b30*/  SEL R11, R11, RZ, P6 ;  /* 0x000000ff0b0b7207 */ /* 0x000fe40003000000 */
[----:B------:R-:W-:Y:S01]  /*0b40*/  SEL R12, R9, RZ, P4 ;  /* 0x000000ff090c7207 */ /* 0x000fe20002000000 */
[----:B------:R-:W-:Y:S01]  /*0b50*/  IMAD.U32 R9, RZ, RZ, UR6 ;  /* 0x00000006ff097e24 */ /* 0x000fe2000f8e00ff */
[----:B------:R-:W-:Y:S01]  /*0b60*/  ISETP.NE.U32.AND P4, PT, R11, RZ, PT ;  /* 0x000000ff0b00720c */ /* 0x000fe20003f85070 */
[----:B------:R-:W-:Y:S01]  /*0b70*/  @!PT LDS RZ, [RZ] ;  /* 0x00000000fffff984 */ /* 0x000fe20000000800 */
[----:B------:R-:W-:Y:S01]  /*0b80*/  @!PT LDS RZ, [RZ] ;  /* 0x00000000fffff984 */ /* 0x000fe20000000800 */
[----:B------:R-:W-:Y:S01]  /*0b90*/  @!PT LDS RZ, [RZ] ;  /* 0x00000000fffff984 */ /* 0x000fe20000000800 */
[----:B------:R-:W-:Y:S01]  /*0ba0*/  LDGSTS.E.BYPASS.128 [R19+0x1000], desc[UR12][R6.64+0x40], P3 ;  /* 0x0100004006137fae */ /* 0x000fe20009901c4c */
[----:B------:R-:W-:-:S03]  /*0bb0*/  IMAD.U32 R11, RZ, RZ, UR6 ;  /* 0x00000006ff0b7e24 */ /* 0x000fc6000f8e00ff */
[----:B------:R-:W-:Y:S04]  /*0bc0*/  LDGSTS.E.BYPASS.128 [R19+0x1400], desc[UR12][R6.64+0x40], P3 ;  /* 0x0140004006137fae */ /* 0x000fe80009901c4c */
[----:B------:R-:W-:Y:S04]  /*0bd0*/  LDGSTS.E.BYPASS.128 [R19+0x1800], desc[UR12][R6.64+0x40], P3 ;  /* 0x0180004006137fae */ /* 0x000fe80009901c4c */
[----:B------:R-:W-:Y:S01]  /*0be0*/  LDGSTS.E.BYPASS.128 [R19+0x1c00], desc[UR12][R6.64+0x40], P3 ;  /* 0x01c0004006137fae */ /* 0x000fe20009901c4c */
[----:B------:R-:W-:-:S03]  /*0bf0*/  ISETP.GE.AND P3, PT, R76, UR10, PT ;  /* 0x0000000a4c007c0c */ /* 0x000fc6000bf66270 */
[----:B------:R-:W0:Y:S01]  /*0c00*/  LDGDEPBAR ;  /* 0x00000000000079af */ /* 0x000e220000000000 */
[----:B------:R-:W-:Y:S02]  /*0c10*/  SEL R10, RZ, 0x10, P3 ;  /* 0x00000010ff0a7807 */ /* 0x000fe40001800000 */
[----:B------:R-:W-:Y:S01]  /*0c20*/  ISETP.NE.U32.AND P3, PT, R8, RZ, PT ;  /* 0x000000ff0800720c */ /* 0x000fe20003f65070 */
[----:B------:R-:W-:Y:S01]  /*0c30*/  IMAD.WIDE R8, R9, 0x2, R60 ;  /* 0x0000000209087825 */ /* 0x000fe200078e023c */
[----:B------:R-:W-:-:S03]  /*0c40*/  SEL R14, R10, RZ, P6 ;  /* 0x000000ff0a0e7207 */ /* 0x000fc60003000000 */
[----:B------:R-:W-:Y:S01]  /*0c50*/  IMAD.WIDE R10, R11, 0x2, R2 ;  /* 0x000000020b0a7825 */ /* 0x000fe200078e0202 */
[----:B------:R2:W-:Y:S01]  /*0c60*/  LDGSTS.E.BYPASS.128 [R19+0x4800], desc[UR12][R8.64], P1 ;  /* 0x0480000008137fae */ /* 0x0005e20008901c4c */
[----:B------:R-:W-:Y:S02]  /*0c70*/  ISETP.NE.U32.AND P1, PT, R12, RZ, PT ;  /* 0x000000ff0c00720c */ /* 0x000fe40003f25070 */
[----:B------:R-:W-:Y:S01]  /*0c80*/  IMAD.WIDE R12, R13, 0x2, R8 ;  /* 0x000000020d0c7825 */ /* 0x000fe200078e0208 */
[----:B------:R-:W-:-:S03]  /*0c90*/  ISETP.NE.U32.AND P6, PT, R14, RZ, PT ;  /* 0x000000ff0e00720c */ /* 0x000fc60003fc5070 */
[----:B------:R3:W-:Y:S01]  /*0ca0*/  LDGSTS.E.BYPASS.128 [R19+0x4c00], desc[UR12][R10.64], P3 ;  /* 0x04c000000a137fae */ /* 0x0007e20009901c4c */
[----:B------:R-:W-:-:S03]  /*0cb0*/  IMAD.WIDE R14, R15, 0x2, R10 ;  /* 0x000000020f0e7825 */ /* 0x000fc600078e020a */
[----:B------:R-:W0:Y:S01]  /*0cc0*/  LDGDEPBAR ;  /* 0x00000000000079af */ /* 0x000e220000000000 */
[----:B------:R-:W-:Y:S01]  /*0cd0*/  IMAD.WIDE R16, R17, 0x2, R12 ;  /* 0x0000000211107825 */ /* 0x000fe200078e020c */
[----:B------:R-:W-:Y:S03]  /*0ce0*/  BAR.SYNC.DEFER_BLOCKING 0x0 ;  /* 0x0000000000007b1d */ /* 0x000fe60000010000 */
[----:B--2---:R-:W-:-:S03]  /*0cf0*/  IMAD.WIDE R8, R21, 0x2, R14 ;  /* 0x0000000215087825 */ /* 0x004fc600078e020e */
[----:B------:R-:W-:Y:S01]  /*0d00*/  @!PT LDS RZ, [RZ] ;  /* 0x00000000fffff984 */ /* 0x000fe20000000800 */
[----:B------:R-:W-:Y:S01]  /*0d10*/  @!PT LDS RZ, [RZ] ;  /* 0x00000000fffff984 */ /* 0x000fe20000000800 */
[----:B------:R-:W-:Y:S01]  /*0d20*/  @!PT LDS RZ, [RZ] ;  /* 0x00000000fffff984 */ /* 0x000fe20000000800 */
[----:B------:R3:W-:Y:S04]  /*0d30*/  LDGSTS.E.BYPASS.128 [R19+0x2000], desc[UR12][R6.64+0x80], P5 ;  /* 0x0200008006137fae */ /* 0x0007e8000a901c4c */
[----:B------:R3:W-:Y:S04]  /*0d40*/  LDGSTS.E.BYPASS.128 [R19+0x2400], desc[UR12][R6.64+0x80], P5 ;  /* 0x0240008006137fae */ /* 0x0007e8000a901c4c */
[----:B------:R3:W-:Y:S04]  /*0d50*/  LDGSTS.E.BYPASS.128 [R19+0x2800], desc[UR12][R6.64+0x80], P5 ;  /* 0x0280008006137fae */ /* 0x0007e8000a901c4c */
[----:B------:R3:W-:Y:S04]  /*0d60*/  LDGSTS.E.BYPASS.128 [R19+0x2c00], desc[UR12][R6.64+0x80], P5 ;  /* 0x02c0008006137fae */ /* 0x0007e8000a901c4c */
[----:B------:R-:W0:Y:S04]  /*0d70*/  LDGDEPBAR ;  /* 0x00000000000079af */ /* 0x000e280000000000 */
[----:B------:R3:W-:Y:S01]  /*0d80*/  LDGSTS.E.BYPASS.128 [R19+0x5000], desc[UR12][R12.64], P0 ;  /* 0x050000000c137fae */ /* 0x0007e20008101c4c */
[----:B------:R-:W-:-:S03]  /*0d90*/  PLOP3.LUT P0, PT, PT, PT, UP0, 0x80, 0x0 ;  /* 0x000000000000781c */ /* 0x000fc60003f0f008 */
[----:B------:R3:W-:Y:S04]  /*0da0*/  LDGSTS.E.BYPASS.128 [R19+0x5400], desc[UR12][R14.64], P1 ;  /* 0x054000000e137fae */ /* 0x0007e80008901c4c */
[----:B------:R-:W0:Y:S01]  /*0db0*/  LDGDEPBAR ;  /* 0x00000000000079af */ /* 0x000e220000000000 */
[----:B------:R-:W-:Y:S06]  /*0dc0*/  BAR.SYNC.DEFER_BLOCKING 0x0 ;  /* 0x0000000000007b1d */ /* 0x000fec0000010000 */
        /* <DEDUP_REMOVED lines=8> */
[----:B------:R3:W-:Y:S04]  /*0e50*/  LDGSTS.E.BYPASS.128 [R19+0x5800], desc[UR12][R16.64], P4 ;  /* 0x0580000010137fae */ /* 0x0007e8000a101c4c */
[----:B------:R3:W-:Y:S04]  /*0e60*/  LDGSTS.E.BYPASS.128 [R19+0x5c00], desc[UR12][R8.64], P6 ;  /* 0x05c0000008137fae */ /* 0x0007e8000b101c4c */
[----:B------:R-:W0:Y:S01]  /*0e70*/  LDGDEPBAR ;  /* 0x00000000000079af */ /* 0x000e220000000000 */
[----:B-1----:R-:W-:Y:S05]  /*0e80*/  @P0 BRA `(.L_x_0) ;  /* 0x0000000000480947 */ /* 0x002fea0003800000 */
[----:B------:R-:W-:Y:S02]  /*0e90*/  IMAD.SHL.U32 R75, R75, 0x10, RZ ;  /* 0x000000104b4b7824 */ /* 0x000fe400078e00ff */
[----:B------:R-:W-:Y:S02]  /*0ea0*/  IMAD.MOV.U32 R44, RZ, RZ, RZ ;  /* 0x000000ffff2c7224 */ /* 0x000fe400078e00ff */
[----:B------:R-:W-:Y:S02]  /*0eb0*/  IMAD.MOV.U32 R46, RZ, RZ, RZ ;  /* 0x000000ffff2e7224 */ /* 0x000fe400078e00ff */
[----:B------:R-:W-:Y:S02]  /*0ec0*/  IMAD.MOV.U32 R40, RZ, RZ, RZ ;  /* 0x000000ffff287224 */ /* 0x000fe400078e00ff */
[----:B------:R-:W-:Y:S02]  /*0ed0*/  IMAD.MOV.U32 R42, RZ, RZ, RZ ;  /* 0x000000ffff2a7224 */ /* 0x000fe400078e00ff */
[----:B------:R-:W-:-:S02]  /*0ee0*/  IMAD.MOV.U32 R20, RZ, RZ, RZ ;  /* 0x000000ffff147224 */ /* 0x000fc400078e00ff */
[----:B------:R-:W-:Y:S02]  /*0ef0*/  IMAD.MOV.U32 R22, RZ, RZ, RZ ;  /* 0x000000ffff167224 */ /* 0x000fe400078e00ff */
[----:B---3--:R-:W-:Y:S02]  /*0f00*/  IMAD.MOV.U32 R16, RZ, RZ, RZ ;  /* 0x000000ffff107224 */ /* 0x008fe400078e00ff */
[----:B------:R-:W-:Y:S02]  /*0f10*/  IMAD.MOV.U32 R18, RZ, RZ, RZ ;  /* 0x000000ffff127224 */ /* 0x000fe400078e00ff */
[----:B------:R-:W-:Y:S02]  /*0f20*/  IMAD.MOV.U32 R52, RZ, RZ, RZ ;  /* 0x000000ffff347224 */ /* 0x000fe400078e00ff */
[----:B------:R-:W-:Y:S02]  /*0f30*/  IMAD.MOV.U32 R54, RZ, RZ, RZ ;  /* 0x000000ffff367224 */ /* 0x000fe400078e00ff */
[----:B------:R-:W-:-:S02]  /*0f40*/  IMAD.MOV.U32 R48, RZ, RZ, RZ ;  /* 0x000000ffff307224 */ /* 0x000fc400078e00ff */
[----:B------:R-:W-:Y:S02]  /*0f50*/  IMAD.MOV.U32 R50, RZ, RZ, RZ ;  /* 0x000000ffff327224 */ /* 0x000fe400078e00ff */
[----:B------:R-:W-:Y:S02]  /*0f60*/  IMAD.MOV.U32 R56, RZ, RZ, RZ ;  /* 0x000000ffff387224 */ /* 0x000fe400078e00ff */
[----:B------:R-:W-:Y:S02]  /*0f70*/  IMAD.MOV.U32 R58, RZ, RZ, RZ ;  /* 0x000000ffff3a7224 */ /* 0x000fe400078e00ff */
[----:B------:R-:W-:Y:S02]  /*0f80*/  IMAD.MOV.U32 R24, RZ, RZ, RZ ;  /* 0x000000ffff187224 */ /* 0x000fe400078e00ff */
[----:B------:R-:W-:Y:S01]  /*0f90*/  IMAD.MOV.U32 R26, RZ, RZ, RZ ;  /* 0x000000ffff1a7224 */ /* 0x000fe200078e00ff */
[----:B------:R-:W-:Y:S06]  /*0fa0*/  BRA `(.L_x_1) ;  /* 0x0000000800787947 */ /* 0x000fec0003800000 */
.L_x_0:
[----:B---3--:R-:W-:Y:S01]  /*0fb0*/  SHF.R.S32.HI R6, RZ, 0x1, R27 ;  /* 0x00000001ff067819 */ /* 0x008fe2000001141b */
[C---:B------:R-:W-:Y:S01]  /*0fc0*/  IMAD.SHL.U32 R65, R27.reuse, 0x20, RZ ;  /* 0x000000201b417824 */ /* 0x040fe200078e00ff */
[----:B------:R-:W-:Y:S01]  /*0fd0*/  LOP3.LUT R7, R27, 0x3, RZ, 0xc0, !PT ;  /* 0x000000031b077812 */ /* 0x000fe200078ec0ff */
[----:B------:R-:W-:Y:S01]  /*0fe0*/  USHF.R.S32.HI UR8, URZ, 0x1f, UR5 ;  /* 0x0000001f3f087899 */ /* 0x000fe20008011405 */
[----:B------:R-:W-:Y:S01]  /*0ff0*/  SGXT R6, R6, 0x1 ;  /* 0x000000010606781a */ /* 0x000fe20000000200 */
[----:B------:R-:W-:Y:S01]  /*1000*/  IMAD.SHL.U32 R75, R75, 0x10, RZ ;  /* 0x000000104b4b7824 */ /* 0x000fe200078e00ff */
[----:B------:R-:W-:Y:S01]  /*1010*/  ISETP.NE.AND P0, PT, R28, RZ, PT ;  /* 0x000000ff1c00720c */ /* 0x000fe20003f05270 */
[----:B------:R-:W-:Y:S01]  /*1020*/  IMAD.WIDE.U32 R4, R7, 0x10, R4 ;  /* 0x0000001007047825 */ /* 0x000fe200078e0004 */
[----:B------:R-:W-:Y:S01]  /*1030*/  LOP3.LUT R6, R6, 0x48, RZ, 0xc0, !PT ;  /* 0x0000004806067812 */ /* 0x000fe200078ec0ff */
[----:B------:R-:W-:Y:S01]  /*1040*/  ULEA.HI UR8, UR8, UR5, URZ, 0x5 ;  /* 0x0000000508087291 */ /* 0x000fe2000f8f283f */
[----:B------:R-:W-:Y:S01]  /*1050*/  SEL R7, RZ, 0x90, !P0 ;  /* 0x00000090ff077807 */ /* 0x000fe20004000000 */
[----:B------:R-:W-:Y:S01]  /*1060*/  USHF.R.S32.HI UR10, URZ, 0x1f, UR6 ;  /* 0x0000001f3f0a7899 */ /* 0x000fe20008011406 */
[----:B------:R-:W-:Y:S01]  /*1070*/  LOP3.LUT R6, R6, 0x20, R65, 0xf8, !PT ;  /* 0x0000002006067812 */ /* 0x000fe200078ef841 */
[----:B------:R-:W-:Y:S01]  /*1080*/  USHF.R.S32.HI UR8, URZ, 0x5, UR8 ;  /* 0x000000053f087899 */ /* 0x000fe20008011408 */
[----:B------:R-:W-:-:S02]  /*1090*/  IADD3 R63, P1, R4, 0x100, RZ ;  /* 0x00000100043f7810 */ /* 0x000fc40007f3e0ff */
[----:B------:R-:W-:Y:S02]  /*10a0*/  CS2R R44, SRZ ;  /* 0x00000000002c7805 */ /* 0x000fe4000001ff00 */
[----:B------:R-:W-:Y:S02]  /*10b0*/  LOP3.LUT R6, R6, R7, RZ, 0xfc, !PT ;  /* 0x0000000706067212 */ /* 0x000fe400078efcff */
[----:B------:R-:W-:Y:S02]  /*10c0*/  CS2R R46, SRZ ;  /* 0x00000000002e7805 */ /* 0x000fe4000001ff00 */
[----:B------:R-:W-:Y:S01]  /*10d0*/  SHF.R.U32.HI R4, RZ, 0x1, R25 ;  /* 0x00000001ff047819 */ /* 0x000fe20000011619 */
[----:B------:R-:W-:Y:S01]  /*10e0*/  IMAD.X R62, RZ, RZ, R5, P1 ;  /* 0x000000ffff3e7224 */ /* 0x000fe200008e0605 */
[----:B------:R-:W-:Y:S01]  /*10f0*/  LOP3.LUT R65, R6, 0x300, R65, 0xf8, !PT ;  /* 0x0000030006417812 */ /* 0x000fe200078ef841 */
[----:B------:R-:W-:Y:S01]  /*1100*/  IMAD R64, R23, 0x20, R6 ;  /* 0x0000002017407824 */ /* 0x000fe200078e0206 */
[----:B------:R-:W-:-:S02]  /*1110*/  CS2R R40, SRZ ;  /* 0x0000000000287805 */ /* 0x000fc4000001ff00 */
[----:B------:R-:W-:Y:S02]  /*1120*/  CS2R R42, SRZ ;  /* 0x00000000002a7805 */ /* 0x000fe4000001ff00 */
[----:B------:R-:W-:Y:S02]  /*1130*/  CS2R R20, SRZ ;  /* 0x0000000000147805 */ /* 0x000fe4000001ff00 */
[----:B------:R-:W-:Y:S02]  /*1140*/  CS2R R22, SRZ ;  /* 0x0000000000167805 */ /* 0x000fe4000001ff00 */
[----:B------:R-:W-:Y:S02]  /*1150*/  LOP3.LUT R64, R75, R64, R4, 0xf6, !PT ;  /* 0x000000404b407212 */ /* 0x000fe400078ef604 */
[----:B------:R-:W-:Y:S02]  /*1160*/  CS2R R16, SRZ ;  /* 0x0000000000107805 */ /* 0x000fe4000001ff00 */
[----:B------:R-:W-:-:S02]  /*1170*/  CS2R R18, SRZ ;  /* 0x0000000000127805 */ /* 0x000fc4000001ff00 */
[----:B------:R-:W-:Y:S02]  /*1180*/  CS2R R52, SRZ ;  /* 0x0000000000347805 */ /* 0x000fe4000001ff00 */
[----:B------:R-:W-:Y:S02]  /*1190*/  CS2R R54, SRZ ;  /* 0x0000000000367805 */ /* 0x000fe4000001ff00 */
[----:B------:R-:W-:Y:S02]  /*11a0*/  CS2R R48, SRZ ;  /* 0x0000000000307805 */ /* 0x000fe4000001ff00 */
[----:B------:R-:W-:Y:S02]  /*11b0*/  CS2R R50, SRZ ;  /* 0x0000000000327805 */ /* 0x000fe4000001ff00 */
[----:B------:R-:W-:Y:S02]  /*11c0*/  CS2R R56, SRZ ;  /* 0x0000000000387805 */ /* 0x000fe4000001ff00 */
[----:B------:R-:W-:-:S02]  /*11d0*/  CS2R R58, SRZ ;  /* 0x00000000003a7805 */ /* 0x000fc4000001ff00 */
[----:B------:R-:W-:Y:S02]  /*11e0*/  CS2R R24, SRZ ;  /* 0x0000000000187805 */ /* 0x000fe4000001ff00 */
[----:B------:R-:W-:Y:S02]  /*11f0*/  CS2R R26, SRZ ;  /* 0x00000000001a7805 */ /* 0x000fe4000001ff00 */
[C---:B------:R-:W-:Y:S01]  /*1200*/  LOP3.LUT R68, R65.reuse, 0x8, RZ, 0x3c, !PT ;  /* 0x0000000841447812 */ /* 0x040fe200078e3cff */
[----:B------:R-:W-:Y:S01]  /*1210*/  USHF.L.U64.HI UR19, UR6, 0x3, UR10 ;  /* 0x0000000306137899 */ /* 0x000fe2000801020a */
[C---:B------:R-:W-:Y:S01]  /*1220*/  LOP3.LUT R67, R65.reuse, 0x10, RZ, 0x3c, !PT ;  /* 0x0000001041437812 */ /* 0x040fe200078e3cff */
[----:B------:R-:W-:Y:S01]  /*1230*/  USHF.L.U64.HI UR11, UR6, 0x1, UR10 ;  /* 0x00000001060b7899 */ /* 0x000fe2000801020a */
[----:B------:R-:W-:Y:S01]  /*1240*/  LOP3.LUT R66, R65, 0x18, RZ, 0x3c, !PT ;  /* 0x0000001841427812 */ /* 0x000fe200078e3cff */
[----:B------:R-:W-:Y:S01]  /*1250*/  UIADD3 UR9, UR9, -0x80, URZ ;  /* 0xffffff8009097890 */ /* 0x000fe2000fffe03f */
[C---:B------:R-:W-:Y:S01]  /*1260*/  LOP3.LUT R71, R64.reuse, 0x10, RZ, 0x3c, !PT ;  /* 0x0000001040477812 */ /* 0x040fe200078e3cff */
[----:B------:R-:W-:Y:S01]  /*1270*/  USHF.L.U32 UR18, UR6, 0x3, URZ ;  /* 0x0000000306127899 */ /* 0x000fe2000800063f */
[C---:B------:R-:W-:Y:S01]  /*1280*/  LOP3.LUT R70, R64.reuse, 0x400, RZ, 0xfc, !PT ;  /* 0x0000040040467812 */ /* 0x040fe200078efcff */
[----:B------:R-:W-:Y:S01]  /*1290*/  UMOV UR4, URZ ;  /* 0x0000003f00047c82 */ /* 0x000fe20008000000 */
[----:B------:R-:W-:Y:S01]  /*12a0*/  LOP3.LUT R69, R64, 0x410, RZ, 0x3c, !PT ;  /* 0x0000041040457812 */ /* 0x000fe200078e3cff */
[----:B------:R-:W-:-:S02]  /*12b0*/  UIADD3 UR16, UR7, 0x4000, URZ ;  /* 0x0000400007107890 */ /* 0x000fc4000fffe03f */
[----:B------:R-:W-:Y:S01]  /*12c0*/  UIADD3 UR14, UR8, -0x4, URZ ;  /* 0xfffffffc080e7890 */ /* 0x000fe2000fffe03f */
[----:B------:R-:W-:Y:S01]  /*12d0*/  UMOV UR5, 0x3 ;  /* 0x0000000300057882 */ /* 0x000fe20000000000 */
[----:B------:R-:W-:-:S10]  /*12e0*/  UMOV UR10, 0xffffffff ;  /* 0xffffffff000a7882 */ /* 0x000fd40000000000 */
.L_x_2:
[----:B------:R-:W-:-:S04]  /*12f0*/  DEPBAR.LE SB0, 0x6 ;  /* 0x000081800000791a */ /* 0x000fc80000000000 */
[----:B------:R-:W-:Y:S01]  /*1300*/  UIADD3 UR10, UR10, 0x1, URZ ;  /* 0x000000010a0a7890 */ /* 0x000fe2000fffe03f */
[----:B------:R-:W-:Y:S01]  /*1310*/  BAR.SYNC.DEFER_BLOCKING 0x0 ;  /* 0x0000000000007b1d */ /* 0x000fe20000010000 */
[----:B------:R-:W-:Y:S01]  /*1320*/  UIADD3 UR5, UR5, 0x1, URZ ;  /* 0x0000000105057890 */ /* 0x000fe2000fffe03f */
[----:B------:R-:W-:Y:S01]  /*1330*/  ISETP.GE.AND P1, PT, R77, UR9, PT ;  /* 0x000000094d007c0c */ /* 0x000fe2000bf26270 */
[----:B------:R-:W-:Y:S01]  /*1340*/  UISETP.GT.AND UP0, UPT, UR10, 0x3, UPT ;  /* 0x000000030a00788c */ /* 0x000fe2000bf04270 */
[----:B------:R-:W-:-:S03]  /*1350*/  ISETP.GE.AND P2, PT, R76, UR9, PT ;  /* 0x000000094c007c0c */ /* 0x000fc6000bf46270 */
[----:B------:R-:W-:Y:S02]  /*1360*/  USEL UR10, UR10, URZ, !UP0 ;  /* 0x0000003f0a0a7287 */ /* 0x000fe4000c000000 */
[----:B------:R-:W-:Y:S02]  /*1370*/  UISETP.GE.AND UP0, UPT, UR4, UR14, UPT ;  /* 0x0000000e0400728c */ /* 0x000fe4000bf06270 */
[----:B------:R-:W-:Y:S02]  /*1380*/  ULEA UR15, UR10, UR7, 0xc ;  /* 0x000000070a0f7291 */ /* 0x000fe4000f8e603f */
[----:B------:R-:W-:Y:S02]  /*1390*/  ULEA UR17, UR10, UR16, 0xb ;  /* 0x000000100a117291 */ /* 0x000fe4000f8e583f */
[----:B------:R-:W-:Y:S01]  /*13a0*/  PLOP3.LUT P3, PT, PT, PT, UP0, 0x80, 0x0 ;  /* 0x000000000000781c */ /* 0x000fe20003f6f008 */
[----:B------:R-:W-:Y:S01]  /*13b0*/  UISETP.GT.AND UP0, UPT, UR5, 0x3, UPT ;  /* 0x000000030500788c */ /* 0x000fe2000bf04270 */
[----:B------:R-:W-:Y:S01]  /*13c0*/  LEA R28, R64, UR15, 0x1 ;  /* 0x0000000f401c7c11 */ /* 0x000fe2000f8e08ff */
[----:B------:R-:W-:Y:S01]  /*13d0*/  UIADD3 UR4, UR4, 0x1, URZ ;  /* 0x0000000104047890 */ /* 0x000fe2000fffe03f */
[----:B------:R-:W-:Y:S01]  /*13e0*/  LEA R36, R70, UR15, 0x1 ;  /* 0x0000000f46247c11 */ /* 0x000fe2000f8e08ff */
[----:B------:R-:W-:Y:S01]  /*13f0*/  USEL UR5, UR5, URZ, !UP0 ;  /* 0x0000003f05057287 */ /* 0x000fe2000c000000 */
[----:B-1----:R-:W-:Y:S01]  /*1400*/  LEA R4, R68, UR17, 0x1 ;  /* 0x0000001144047c11 */ /* 0x002fe2000f8e08ff */
[----:B------:R-:W-:Y:S01]  /*1410*/  UISETP.NE.AND UP0, UPT, UR8, UR4, UPT ;  /* 0x000000040800728c */ /* 0x000fe2000bf05270 */
[----:B------:R-:W-:Y:S01]  /*1420*/  LEA R32, R65, UR17, 0x1 ;  /* 0x0000001141207c11 */ /* 0x000fe2000f8e08ff */
[----:B------:R-:W-:Y:S01]  /*1430*/  LDSM.16.M88.4 R28, [R28] ;  /* 0x000000001c1c783b */ /* 0x000fe20000000200 */
[----:B------:R-:W-:-:S02]  /*1440*/  LEA R8, R67, UR17, 0x1 ;  /* 0x0000001143087c11 */ /* 0x000fc4000f8e08ff */
[----:B------:R-:W-:Y:S01]  /*1450*/  LEA R12, R66, UR17, 0x1 ;  /* 0x00000011420c7c11 */ /* 0x000fe2000f8e08ff */
[----:B------:R-:W-:Y:S01]  /*1460*/  LDSM.16.M88.4 R36, [R36] ;  /* 0x000000002424783b */ /* 0x000fe20000000200 */
[----:B------:R-:W-:-:S03]  /*1470*/  ULEA UR17, UR5, UR16, 0xb ;  /* 0x0000001005117291 */ /* 0x000fc6000f8e583f */
[----:B------:R-:W1:Y:S04]  /*1480*/  LDSM.16.MT88.4 R4, [R4] ;  /* 0x000000000404783b */ /* 0x000e680000004200 */
[----:B------:R-:W2:Y:S04]  /*1490*/  LDSM.16.MT88.4 R32, [R32] ;  /* 0x000000002020783b */ /* 0x000ea80000004200 */
[----:B------:R-:W3:Y:S04]  /*14a0*/  LDSM.16.MT88.4 R8, [R8] ;  /* 0x000000000808783b */ /* 0x000ee80000004200 */
[----:B------:R-:W4:Y:S01]  /*14b0*/  LDSM.16.MT88.4 R12, [R12] ;  /* 0x000000000c0c783b */ /* 0x000f220000004200 */
[-C--:B-1----:R-:W-:Y:S06]  /*14c0*/  HMMA.16816.F32 R40, R28, R4.reuse, R40 ;  /* 0x000000041c28723c */ /* 0x082fec0000001828 */
[----:B------:R-:W-:Y:S06]  /*14d0*/  HMMA.16816.F32 R48, R36, R4, R48 ;  /* 0x000000042430723c */ /* 0x000fec0000001830 */
[----:B--2---:R-:W-:Y:S01]  /*14e0*/  HMMA.16816.F32 R44, R28, R32, R44 ;  /* 0x000000201c2c723c */ /* 0x004fe2000000182c */
[----:B------:R-:W-:-:S02]  /*14f0*/  LEA R4, R71, UR15, 0x1 ;  /* 0x0000000f47047c11 */ /* 0x000fc4000f8e08ff */
[----:B------:R-:W-:-:S03]  /*1500*/  SEL R5, RZ, 0x10, P1 ;  /* 0x00000010ff057807 */ /* 0x000fc60000800000 */
[----:B---3--:R-:W-:Y:S01]  /*1510*/  HMMA.16816.F32 R20, R28, R8, R20 ;  /* 0x000000081c14723c */ /* 0x008fe20000001814 */
[----:B------:R-:W-:-:S04]  /*1520*/  SEL R5, R5, RZ, !P3 ;  /* 0x000000ff05057207 */ /* 0x000fc80005800000 */
[----:B------:R-:W-:Y:S01]  /*1530*/  ISETP.NE.U32.AND P1, PT, R5, RZ, PT ;  /* 0x000000ff0500720c */ /* 0x000fe20003f25070 */
[----:B----4-:R-:W-:Y:S01]  /*1540*/  HMMA.16816.F32 R16, R28, R12, R16 ;  /* 0x0000000c1c10723c */ /* 0x010fe20000001810 */
[----:B------:R-:W1:Y:S05]  /*1550*/  LDSM.16.M88.4 R28, [R4] ;  /* 0x00000000041c783b */ /* 0x000e6a0000000200 */
[C---:B------:R-:W-:Y:S01]  /*1560*/  HMMA.16816.F32 R52, R36.reuse, R32, R52 ;  /* 0x000000202434723c */ /* 0x040fe20000001834 */
[----:B------:R-:W2:Y:S05]  /*1570*/  S2R R33, SR_TID.X ;  /* 0x0000000000217919 */ /* 0x000eaa0000002100 */
[C---:B------:R-:W-:Y:S06]  /*1580*/  HMMA.16816.F32 R56, R36.reuse, R8, R56 ;  /* 0x000000082438723c */ /* 0x040fec0000001838 */
[----:B------:R-:W-:Y:S01]  /*1590*/  HMMA.16816.F32 R24, R36, R12, R24 ;  /* 0x0000000c2418723c */ /* 0x000fe20000001818 */
[----:B------:R-:W-:-:S02]  /*15a0*/  IMAD.MOV.U32 R8, RZ, RZ, R63 ;  /* 0x000000ffff087224 */ /* 0x000fc400078e003f */
[----:B------:R-:W-:-:S04]  /*15b0*/  IMAD.MOV.U32 R9, RZ, RZ, R62 ;  /* 0x000000ffff097224 */ /* 0x000fc800078e003e */
[----:B------:R-:W-:Y:S01]  /*15c0*/  LEA R13, R0, UR17, 0x1 ;  /* 0x00000011000d7c11 */ /* 0x000fe2000f8e08ff */
[----:B--2---:R-:W-:Y:S01]  /*15d0*/  IMAD.SHL.U32 R33, R33, 0x8, RZ ;  /* 0x0000000821217824 */ /* 0x004fe200078e00ff */
[C---:B-1----:R-:W-:Y:S04]  /*15e0*/  HMMA.16816.F32 R44, R28.reuse, R34, R44 ;  /* 0x000000221c2c723c */ /* 0x042fe8000000182c */
[----:B------:R-:W-:Y:S02]  /*15f0*/  LOP3.LUT R33, R33, 0x18, RZ, 0xc0, !PT ;  /* 0x0000001821217812 */ /* 0x000fe400078ec0ff */
[----:B------:R-:W-:Y:S02]  /*1600*/  HMMA.16816.F32 R40, R28, R6, R40 ;  /* 0x000000061c28723c */ /* 0x000fe40000001828 */
[----:B------:R-:W-:Y:S01]  /*1610*/  ISETP.GE.AND P0, PT, R33, UR9, PT ;  /* 0x0000000921007c0c */ /* 0x000fe2000bf06270 */
[----:B------:R-:W-:-:S03]  /*1620*/  UIADD3 UR9, UR9, -0x20, URZ ;  /* 0xffffffe009097890 */ /* 0x000fc6000fffe03f */
[----:B------:R-:W-:Y:S01]  /*1630*/  SEL R4, RZ, 0x10, P0 ;  /* 0x00000010ff047807 */ /* 0x000fe20000000000 */
[----:B------:R-:W-:Y:S03]  /*1640*/  HMMA.16816.F32 R20, R28, R10, R20 ;  /* 0x0000000a1c14723c */ /* 0x000fe60000001814 */
[----:B------:R-:W-:-:S03]  /*1650*/  SEL R4, R4, RZ, !P3 ;  /* 0x000000ff04047207 */ /* 0x000fc60005800000 */
[----:B------:R-:W-:Y:S01]  /*1660*/  HMMA.16816.F32 R16, R28, R14, R16 ;  /* 0x0000000e1c10723c */ /* 0x000fe20000001810 */
[----:B------:R-:W-:Y:S02]  /*1670*/  ISETP.NE.U32.AND P0, PT, R4, RZ, PT ;  /* 0x000000ff0400720c */ /* 0x000fe40003f05070 */
[----:B------:R-:W-:-:S04]  /*1680*/  IADD3 R4, P4, R2, UR18, RZ ;  /* 0x0000001202047c10 */ /* 0x000fc8000ff9e0ff */
[----:B------:R-:W-:Y:S01]  /*1690*/  LEA R28, R69, UR15, 0x1 ;  /* 0x0000000f451c7c11 */ /* 0x000fe2000f8e08ff */
[----:B------:R-:W-:Y:S01]  /*16a0*/  ULEA UR15, UR5, UR7, 0xc ;  /* 0x00000007050f7291 */ /* 0x000fe2000f8e603f */
[----:B------:R-:W-:-:S04]  /*16b0*/  IADD3.X R5, R3, UR19, RZ, P4, !PT ;  /* 0x0000001303057c10 */ /* 0x000fc8000a7fe4ff */
[----:B------:R-:W1:Y:S02]  /*16c0*/  LDSM.16.M88.4 R28, [R28] ;  /* 0x000000001c1c783b */ /* 0x000e640000000200 */
[C---:B-1----:R-:W-:Y:S06]  /*16d0*/  HMMA.16816.F32 R48, R28.reuse, R6, R48 ;  /* 0x000000061c30723c */ /* 0x042fec0000001830 */
[----:B------:R-:W-:Y:S01]  /*16e0*/  HMMA.16816.F32 R56, R28, R10, R56 ;  /* 0x0000000a1c38723c */ /* 0x000fe20000001838 */
[----:B------:R-:W-:-:S04]  /*16f0*/  SEL R6, RZ, 0x10, P2 ;  /* 0x00000010ff067807 */ /* 0x000fc80001000000 */
[----:B------:R-:W-:Y:S01]  /*1700*/  SEL R6, R6, RZ, !P3 ;  /* 0x000000ff06067207 */ /* 0x000fe20005800000 */
[C---:B------:R-:W-:Y:S01]  /*1710*/  HMMA.16816.F32 R52, R28.reuse, R34, R52 ;  /* 0x000000221c34723c */ /* 0x040fe20000001834 */
[----:B------:R-:W-:Y:S01]  /*1720*/  LEA R11, R0, UR15, 0x1 ;  /* 0x0000000f000b7c11 */ /* 0x000fe2000f8e08ff */
[----:B------:R-:W-:Y:S01]  /*1730*/  BAR.SYNC.DEFER_BLOCKING 0x0 ;  /* 0x0000000000007b1d */ /* 0x000fe20000010000 */
[----:B------:R-:W-:Y:S02]  /*1740*/  ISETP.NE.U32.AND P2, PT, R6, RZ, PT ;  /* 0x000000ff0600720c */ /* 0x000fe40003f45070 */
[----:B------:R-:W-:Y:S01]  /*1750*/  IADD3 R6, P3, R60, UR18, RZ ;  /* 0x000000123c067c10 */ /* 0x000fe2000ff7e0ff */
[----:B------:R-:W-:Y:S01]  /*1760*/  ULEA UR18, UP1, UR6, UR18, 0x1 ;  /* 0x0000001206127291 */ /* 0x000fe2000f82083f */
[----:B------:R-:W-:Y:S02]  /*1770*/  HMMA.16816.F32 R24, R28, R14, R24 ;  /* 0x0000000e1c18723c */ /* 0x000fe40000001818 */
[----:B------:R-:W-:Y:S01]  /*1780*/  IADD3.X R7, R61, UR19, RZ, P3, !PT ;  /* 0x000000133d077c10 */ /* 0x000fe20009ffe4ff */
[----:B------:R-:W-:Y:S01]  /*1790*/  UIADD3.X UR19, UR19, UR11, URZ, UP1, !UPT ;  /* 0x0000000b13137290 */ /* 0x000fe20008ffe43f */
[----:B------:R-:W-:Y:S01]  /*17a0*/  @!PT LDS RZ, [RZ] ;  /* 0x00000000fffff984 */ /* 0x000fe20000000800 */
[----:B------:R-:W-:Y:S01]  /*17b0*/  @!PT LDS RZ, [RZ] ;  /* 0x00000000fffff984 */ /* 0x000fe20000000800 */
[----:B------:R-:W-:Y:S01]  /*17c0*/  @!PT LDS RZ, [RZ] ;  /* 0x00000000fffff984 */ /* 0x000fe20000000800 */
[----:B------:R1:W-:Y:S04]  /*17d0*/  LDGSTS.E.BYPASS.128 [R11], desc[UR12][R8.64], P0 ;  /* 0x00000000080b7fae */ /* 0x0003e80008101c4c */
[----:B------:R1:W-:Y:S04]  /*17e0*/  LDGSTS.E.BYPASS.128 [R11+0x400], desc[UR12][R8.64], P0 ;  /* 0x00400000080b7fae */ /* 0x0003e80008101c4c */
[----:B------:R1:W-:Y:S04]  /*17f0*/  LDGSTS.E.BYPASS.128 [R11+0x800], desc[UR12][R8.64], P0 ;  /* 0x00800000080b7fae */ /* 0x0003e80008101c4c */
[----:B------:R1:W-:Y:S01]  /*1800*/  LDGSTS.E.BYPASS.128 [R11+0xc00], desc[UR12][R8.64], P0 ;  /* 0x00c00000080b7fae */ /* 0x0003e20008101c4c */
[----:B------:R-:W-:-:S03]  /*1810*/  IADD3 R63, P0, R8, 0x40, RZ ;  /* 0x00000040083f7810 */ /* 0x000fc60007f1e0ff */
[----:B------:R-:W0:Y:S02]  /*1820*/  LDGDEPBAR ;  /* 0x00000000000079af */ /* 0x000e240000000000 */
[----:B------:R-:W-:Y:S02]  /*1830*/  IMAD.X R62, RZ, RZ, R9, P0 ;  /* 0x000000ffff3e7224 */ /* 0x000fe400000e0609 */
[----:B------:R1:W-:Y:S01]  /*1840*/  LDGSTS.E.BYPASS.128 [R13], desc[UR12][R6.64], P1 ;  /* 0x00000000060d7fae */ /* 0x0003e20008901c4c */
[----:B------:R-:W-:-:S03]  /*1850*/  PLOP3.LUT P1, PT, PT, PT, UP0, 0x80, 0x0 ;  /* 0x000000000000781c */ /* 0x000fc60003f2f008 */
[----:B------:R1:W-:Y:S04]  /*1860*/  LDGSTS.E.BYPASS.128 [R13+0x400], desc[UR12][R4.64], P2 ;  /* 0x00400000040d7fae */ /* 0x0003e80009101c4c */
[----:B------:R-:W0:Y:S06]  /*1870*/  LDGDEPBAR ;  /* 0x00000000000079af */ /* 0x000e2c0000000000 */
[----:B------:R-:W-:Y:S05]  /*1880*/  @P1 BRA `(.L_x_2) ;  /* 0xfffffff800981947 */ /* 0x000fea000383ffff */
[----:B------:R-:W-:Y:S02]  /*1890*/  F2FP.F16.F32.PACK_AB R26, R27, R26 ;  /* 0x0000001a1b1a723e */ /* 0x000fe400000000ff */
[----:B------:R-:W-:Y:S02]  /*18a0*/  F2FP.F16.F32.PACK_AB R24, R25, R24 ;  /* 0x000000181918723e */ /* 0x000fe400000000ff */
[----:B------:R-:W-:Y:S02]  /*18b0*/  F2FP.F16.F32.PACK_AB R58, R59, R58 ;  /* 0x0000003a3b3a723e */ /* 0x000fe400000000ff */
[----:B------:R-:W-:Y:S02]  /*18c0*/  F2FP.F16.F32.PACK_AB R56, R57, R56 ;  /* 0x000000383938723e */ /* 0x000fe400000000ff */
[----:B------:R-:W-:Y:S02]  /*18d0*/  F2FP.F16.F32.PACK_AB R50, R51, R50 ;  /* 0x000000323332723e */ /* 0x000fe400000000ff */
[----:B------:R-:W-:-:S02]  /*18e0*/  F2FP.F16.F32.PACK_AB R48, R49, R48 ;  /* 0x000000303130723e */ /* 0x000fc400000000ff */
        /* <DEDUP_REMOVED lines=9> */
[----:B------:R-:W-:-:S07]  /*1980*/  F2FP.F16.F32.PACK_AB R44, R45, R44 ;  /* 0x0000002c2d2c723e */ /* 0x000fce00000000ff */
.L_x_1:
[----:B------:R-:W2:Y:S01]  /*1990*/  S2R R0, SR_TID.X ;  /* 0x0000000000007919 */ /* 0x000ea20000002100 */
[----:B------:R-:W-:-:S04]  /*19a0*/  DEPBAR.LE SB0, 0x0 ;  /* 0x000080000000791a */ /* 0x000fc80000000000 */
[----:B------:R-:W-:Y:S01]  /*19b0*/  IMAD.MOV R21, RZ, RZ, -R73 ;  /* 0x000000ffff157224 */ /* 0x000fe200078e0a49 */
[C---:B--2---:R-:W-:Y:S01]  /*19c0*/  LOP3.LUT R3, R0.reuse, 0x8, RZ, 0xc0, !PT ;  /* 0x0000000800037812 */ /* 0x044fe200078ec0ff */
[C---:B------:R-:W-:Y:S01]  /*19d0*/  IMAD.SHL.U32 R28, R0.reuse, 0x8, RZ ;  /* 0x00000008001c7824 */ /* 0x040fe200078e00ff */
[----:B------:R-:W-:-:S03]  /*19e0*/  LOP3.LUT R2, R0, 0x10, RZ, 0xc0, !PT ;  /* 0x0000001000027812 */ /* 0x000fc600078ec0ff */
[----:B------:R-:W-:Y:S02]  /*19f0*/  IMAD.SHL.U32 R3, R3, 0x8, RZ ;  /* 0x0000000803037824 */ /* 0x000fe400078e00ff */
[----:B-1----:R-:W-:Y:S01]  /*1a00*/  IMAD.SHL.U32 R4, R2, 0x8, RZ ;  /* 0x0000000802047824 */ /* 0x002fe200078e00ff */
[C---:B------:R-:W-:Y:S01]  /*1a10*/  LOP3.LUT R2, R0.reuse, 0x4, RZ, 0xc0, !PT ;  /* 0x0000000400027812 */ /* 0x040fe200078ec0ff */
[----:B------:R-:W-:Y:S01]  /*1a20*/  IMAD.SHL.U32 R0, R0, 0x2, RZ ;  /* 0x0000000200007824 */ /* 0x000fe200078e00ff */
[----:B------:R-:W-:-:S03]  /*1a30*/  LOP3.LUT R5, R3, 0x138, R28, 0xf8, !PT ;  /* 0x0000013803057812 */ /* 0x000fc600078ef81c */
[----:B------:R-:W-:Y:S01]  /*1a40*/  IMAD.SHL.U32 R2, R2, 0x8, RZ ;  /* 0x0000000802027824 */ /* 0x000fe200078e00ff */
[----:B------:R-:W-:Y:S02]  /*1a50*/  LOP3.LUT R5, R5, R4, RZ, 0xfc, !PT ;  /* 0x0000000405057212 */ /* 0x000fe400078efcff */
[----:B------:R-:W-:Y:S02]  /*1a60*/  LOP3.LUT R0, R75, 0x6, R0, 0xf8, !PT ;  /* 0x000000064b007812 */ /* 0x000fe400078ef800 */
[----:B------:R-:W-:Y:S02]  /*1a70*/  LOP3.LUT R7, R5, 0x200, RZ, 0xfc, !PT ;  /* 0x0000020005077812 */ /* 0x000fe400078efcff */
[----:B------:R-:W-:Y:S02]  /*1a80*/  SHF.R.U32.HI R6, RZ, 0x1, R5 ;  /* 0x00000001ff067819 */ /* 0x000fe40000011605 */
[----:B------:R-:W-:Y:S02]  /*1a90*/  SHF.R.U32.HI R7, RZ, 0x1, R7 ;  /* 0x00000001ff077819 */ /* 0x000fe40000011607 */
[----:B------:R-:W-:-:S02]  /*1aa0*/  LOP3.LUT R3, R3, R0, R2, 0xfe, !PT ;  /* 0x0000000003037212 */ /* 0x000fc400078efe02 */
[----:B------:R-:W-:Y:S02]  /*1ab0*/  LOP3.LUT R6, R6, 0xf0, RZ, 0xc0, !PT ;  /* 0x000000f006067812 */ /* 0x000fe400078ec0ff */
[----:B------:R-:W-:Y:S02]  /*1ac0*/  LOP3.LUT R7, R7, 0x1f0, RZ, 0xc0, !PT ;  /* 0x000001f007077812 */ /* 0x000fe400078ec0ff */
[----:B------:R-:W-:Y:S01]  /*1ad0*/  LOP3.LUT R3, R3, R4, RZ, 0xfc, !PT ;  /* 0x0000000403037212 */ /* 0x000fe200078efcff */
[----:B------:R-:W-:Y:S02]  /*1ae0*/  VIADD R6, R6, UR7 ;  /* 0x0000000706067c36 */ /* 0x000fe40008000000 */
[----:B------:R-:W-:Y:S01]  /*1af0*/  VIADD R0, R7, UR7 ;  /* 0x0000000707007c36 */ /* 0x000fe20008000000 */
[----:B------:R-:W-:Y:S01]  /*1b00*/  LOP3.LUT R4, R3, 0x100, RZ, 0x3c, !PT ;  /* 0x0000010003047812 */ /* 0x000fe200078e3cff */
[C---:B------:R-:W-:Y:S01]  /*1b10*/  IMAD R12, R5.reuse, 0x2, R6 ;  /* 0x00000002050c7824 */ /* 0x040fe200078e0206 */
[----:B------:R-:W-:Y:S01]  /*1b20*/  SHF.R.U32.HI R2, RZ, 0x1, R3 ;  /* 0x00000001ff027819 */ /* 0x000fe20000011603 */
[----:B------:R-:W-:Y:S01]  /*1b30*/  IMAD R0, R5, 0x2, R0 ;  /* 0x0000000205007824 */ /* 0x000fe200078e0200 */
[----:B------:R-:W-:-:S02]  /*1b40*/  SHF.R.U32.HI R5, RZ, 0x1, R4 ;  /* 0x00000001ff057819 */ /* 0x000fc40000011604 */
[----:B------:R-:W-:Y:S02]  /*1b50*/  LOP3.LUT R2, R2, 0x1f0, RZ, 0xc0, !PT ;  /* 0x000001f002027812 */ /* 0x000fe400078ec0ff */
[----:B------:R-:W-:Y:S02]  /*1b60*/  LOP3.LUT R5, R5, 0x7ffffff0, RZ, 0xc0, !PT ;  /* 0x7ffffff005057812 */ /* 0x000fe400078ec0ff */
[C---:B------:R-:W-:Y:S01]  /*1b70*/  LOP3.LUT R7, R3.reuse, 0x10, RZ, 0x3c, !PT ;  /* 0x0000001003077812 */ /* 0x040fe200078e3cff */
[----:B------:R-:W-:Y:S01]  /*1b80*/  VIADD R2, R2, UR7 ;  /* 0x0000000702027c36 */ /* 0x000fe20008000000 */
[----:B------:R-:W-:Y:S01]  /*1b90*/  LOP3.LUT R9, R3, 0x18, RZ, 0x3c, !PT ;  /* 0x0000001803097812 */ /* 0x000fe200078e3cff */
[----:B------:R-:W-:Y:S01]  /*1ba0*/  VIADD R5, R5, UR7 ;  /* 0x0000000705057c36 */ /* 0x000fe20008000000 */
[----:B------:R-:W-:Y:S01]  /*1bb0*/  LOP3.LUT R6, R3, 0x108, RZ, 0x3c, !PT ;  /* 0x0000010803067812 */ /* 0x000fe200078e3cff */
[--C-:B------:R-:W-:Y:S01]  /*1bc0*/  IMAD R23, R7, 0x2, R2.reuse ;  /* 0x0000000207177824 */ /* 0x100fe200078e0202 */
[----:B------:R-:W-:Y:S01]  /*1bd0*/  LOP3.LUT R8, R3, 0x110, RZ, 0x3c, !PT ;  /* 0x0000011003087812 */ /* 0x000fe200078e3cff */
[--C-:B------:R-:W-:Y:S01]  /*1be0*/  IMAD R27, R9, 0x2, R2.reuse ;  /* 0x00000002091b7824 */ /* 0x100fe200078e0202 */
[C---:B------:R-:W-:Y:S01]  /*1bf0*/  LOP3.LUT R9, R3.reuse, 0x118, RZ, 0x3c, !PT ;  /* 0x0000011803097812 */ /* 0x040fe200078e3cff */
[----:B------:R-:W-:Y:S01]  /*1c00*/  IMAD R17, R3, 0x2, R2 ;  /* 0x0000000203117824 */ /* 0x000fe200078e0202 */
[----:B------:R-:W-:Y:S01]  /*1c10*/  BAR.SYNC.DEFER_BLOCKING 0x0 ;  /* 0x0000000000007b1d */ /* 0x000fe20000010000 */
[----:B------:R-:W-:Y:S01]  /*1c20*/  SHF.R.U32.HI R2, RZ, 0x1, R6 ;  /* 0x00000001ff027819 */ /* 0x000fe20000011606 */
[----:B------:R-:W-:Y:S01]  /*1c30*/  IMAD R3, R4, 0x2, R5 ;  /* 0x0000000204037824 */ /* 0x000fe200078e0205 */
[----:B------:R-:W-:-:S02]  /*1c40*/  SHF.R.U32.HI R4, RZ, 0x1, R8 ;  /* 0x00000001ff047819 */ /* 0x000fc40000011608 */
[----:B------:R-:W-:Y:S02]  /*1c50*/  SHF.R.U32.HI R5, RZ, 0x1, R9 ;  /* 0x00000001ff057819 */ /* 0x000fe40000011609 */
[----:B------:R-:W-:Y:S02]  /*1c60*/  LOP3.LUT R2, R2, 0x7ffffff0, RZ, 0xc0, !PT ;  /* 0x7ffffff002027812 */ /* 0x000fe400078ec0ff */
[----:B------:R-:W-:Y:S02]  /*1c70*/  LOP3.LUT R4, R4, 0x7ffffff0, RZ, 0xc0, !PT ;  /* 0x7ffffff004047812 */ /* 0x000fe400078ec0ff */
[----:B------:R-:W-:Y:S01]  /*1c80*/  LOP3.LUT R10, R5, 0x7ffffff0, RZ, 0xc0, !PT ;  /* 0x7ffffff0050a7812 */ /* 0x000fe200078ec0ff */
[----:B------:R-:W-:Y:S02]  /*1c90*/  VIADD R5, R2, UR7 ;  /* 0x0000000702057c36 */ /* 0x000fe40008000000 */
[----:B------:R-:W-:Y:S02]  /*1ca0*/  VIADD R7, R4, UR7 ;  /* 0x0000000704077c36 */ /* 0x000fe40008000000 */
[----:B------:R-:W-:-:S02]  /*1cb0*/  VIADD R10, R10, UR7 ;  /* 0x000000070a0a7c36 */ /* 0x000fc40008000000 */
[----:B------:R-:W-:Y:S02]  /*1cc0*/  IMAD R19, R6, 0x2, R5 ;  /* 0x0000000206137824 */ /* 0x000fe400078e0205 */
[----:B------:R-:W-:Y:S02]  /*1cd0*/  IMAD R25, R8, 0x2, R7 ;  /* 0x0000000208197824 */ /* 0x000fe400078e0207 */
[----:B------:R-:W-:Y:S01]  /*1ce0*/  IMAD R29, R9, 0x2, R10 ;  /* 0x00000002091d7824 */ /* 0x000fe200078e020a */
[----:B------:R-:W-:Y:S01]  /*1cf0*/  STS [R17], R44 ;  /* 0x0000002c11007388 */ /* 0x000fe20000000800 */
[----:B------:R-:W-:-:S03]  /*1d00*/  IMAD.MOV.U32 R5, RZ, RZ, -0x8 ;  /* 0xfffffff8ff057424 */ /* 0x000fc600078e00ff */
[----:B------:R-:W-:Y:S01]  /*1d10*/  STS [R3], R46 ;  /* 0x0000002e03007388 */ /* 0x000fe20000000800 */
[----:B------:R-:W-:-:S03]  /*1d20*/  IMAD R2, R72, R5, 0x1 ;  /* 0x0000000148027424 */ /* 0x000fc600078e0205 */
[----:B------:R-:W-:Y:S02]  /*1d30*/  STS [R17+0x10], R40 ;  /* 0x0000102811007388 */ /* 0x000fe40000000800 */
[----:B------:R-:W-:Y:S02]  /*1d40*/  VIMNMX R2, R2, 0x8, PT ;  /* 0x0000000802027848 */ /* 0x000fe40003fe0100 */
[----:B------:R-:W-:Y:S04]  /*1d50*/  STS [R19], R42 ;  /* 0x0000002a13007388 */ /* 0x000fe80000000800 */
[----:B------:R-:W-:Y:S04]  /*1d60*/  STS [R23], R20 ;  /* 0x0000001417007388 */ /* 0x000fe80000000800 */
[----:B------:R1:W-:Y:S04]  /*1d70*/  STS [R25], R22 ;  /* 0x0000001619007388 */ /* 0x0003e80000000800 */
[----:B------:R2:W-:Y:S04]  /*1d80*/  STS [R27], R16 ;  /* 0x000000101b007388 */ /* 0x0005e80000000800 */
[----:B------:R-:W-:Y:S01]  /*1d90*/  STS [R29], R18 ;  /* 0x000000121d007388 */ /* 0x000fe20000000800 */
[----:B-1----:R-:W1:Y:S08]  /*1da0*/  LDC R22, c[0x0][0x238] ;  /* 0x00008e00ff167b82 */ /* 0x002e700000000800 */
[----:B------:R-:W-:Y:S01]  /*1db0*/  BAR.SYNC.DEFER_BLOCKING 0x0 ;  /* 0x0000000000007b1d */ /* 0x000fe20000010000 */
[----:B--2---:R-:W-:-:S05]  /*1dc0*/  LOP3.LUT R16, R28, 0x18, RZ, 0xc0, !PT ;  /* 0x000000181c107812 */ /* 0x004fca00078ec0ff */
[----:B------:R-:W-:-:S05]  /*1dd0*/  IMAD R73, R73, 0x20, R16 ;  /* 0x0000002049497824 */ /* 0x000fca00078e0210 */
[----:B------:R-:W-:Y:S01]  /*1de0*/  ISETP.GE.AND P0, PT, R73, UR20, PT ;  /* 0x0000001449007c0c */ /* 0x000fe2000bf06270 */
[----:B------:R-:W2:Y:S04]  /*1df0*/  LDS.128 R8, [R12] ;  /* 0x000000000c087984 */ /* 0x000ea80000000c00 */
[----:B------:R-:W3:Y:S01]  /*1e00*/  LDS.128 R4, [R0+0x400] ;  /* 0x0004000000047984 */ /* 0x000ee20000000c00 */
[----:B------:R-:W-:Y:S06]  /*1e10*/  BAR.SYNC.DEFER_BLOCKING 0x0 ;  /* 0x0000000000007b1d */ /* 0x000fec0000010000 */
[----:B------:R-:W-:Y:S04]  /*1e20*/  STS [R17], R52 ;  /* 0x0000003411007388 */ /* 0x000fe80000000800 */
[----:B------:R4:W-:Y:S04]  /*1e30*/  STS [R3], R54 ;  /* 0x0000003603007388 */ /* 0x0009e80000000800 */
[----:B------:R1:W-:Y:S04]  /*1e40*/  STS [R17+0x10], R48 ;  /* 0x0000103011007388 */ /* 0x0003e80000000800 */
[----:B------:R5:W-:Y:S01]  /*1e50*/  STS [R19], R50 ;  /* 0x0000003213007388 */ /* 0x000be20000000800 */
[----:B----4-:R-:W-:-:S03]  /*1e60*/  IMAD R3, R2, R21, R74 ;  /* 0x0000001502037224 */ /* 0x010fc600078e024a */
[----:B------:R4:W-:Y:S01]  /*1e70*/  STS [R23], R56 ;  /* 0x0000003817007388 */ /* 0x0009e20000000800 */
[----:B------:R-:W2:Y:S01]  /*1e80*/  LDC.64 R20, c[0x0][0x220] ;  /* 0x00008800ff147b82 */ /* 0x000ea20000000a00 */
[----:B------:R-:W-:Y:S02]  /*1e90*/  IMAD R3, R72, 0x8, R3 ;  /* 0x0000000848037824 */ /* 0x000fe400078e0203 */
[----:B------:R-:W-:Y:S02]  /*1ea0*/  STS [R25], R58 ;  /* 0x0000003a19007388 */ /* 0x000fe40000000800 */
[----:B------:R-:W-:Y:S02]  /*1eb0*/  IMAD.SHL.U32 R2, R3, 0x40, RZ ;  /* 0x0000004003027824 */ /* 0x000fe400078e00ff */
[----:B------:R-:W-:Y:S03]  /*1ec0*/  STS [R27], R24 ;  /* 0x000000181b007388 */ /* 0x000fe60000000800 */
[C---:B------:R-:W-:Y:S01]  /*1ed0*/  LOP3.LUT R3, R2.reuse, R77, RZ, 0xfc, !PT ;  /* 0x0000004d02037212 */ /* 0x040fe200078efcff */
[----:B------:R-:W-:Y:S01]  /*1ee0*/  STS [R29], R26 ;  /* 0x0000001a1d007388 */ /* 0x000fe20000000800 */
[C---:B------:R-:W-:Y:S01]  /*1ef0*/  LOP3.LUT R77, R2.reuse, 0x10, R77, 0xfe, !PT ;  /* 0x00000010024d7812 */ /* 0x040fe200078efe4d */
[----:B------:R-:W-:Y:S02]  /*1f00*/  BAR.SYNC.DEFER_BLOCKING 0x0 ;  /* 0x0000000000007b1d */ /* 0x000fe40000010000 */
[-C--:B-1----:R-:W-:Y:S01]  /*1f10*/  IMAD R17, R3, R22.reuse, RZ ;  /* 0x0000001603117224 */ /* 0x082fe200078e02ff */
[----:B------:R-:W-:Y:S01]  /*1f20*/  ISETP.LT.AND P2, PT, R2, RZ, !P0 ;  /* 0x000000ff0200720c */ /* 0x000fe20004741270 */
[----:B-----5:R-:W-:Y:S01]  /*1f30*/  IMAD R19, R77, R22, RZ ;  /* 0x000000164d137224 */ /* 0x020fe200078e02ff */
[----:B------:R-:W-:Y:S01]  /*1f40*/  ISETP.LT.AND P1, PT, R3, 0x1, !P0 ;  /* 0x000000010300780c */ /* 0x000fe20004721270 */
[----:B----4-:R-:W-:Y:S01]  /*1f50*/  IMAD R23, R22, 0x20, R17 ;  /* 0x0000002016177824 */ /* 0x010fe200078e0211 */
[----:B------:R-:W-:Y:S01]  /*1f60*/  ISETP.LT.AND P0, PT, R77, 0x1, !P0 ;  /* 0x000000014d00780c */ /* 0x000fe20004701270 */
[----:B--2---:R-:W-:-:S04]  /*1f70*/  IMAD.WIDE R2, R17, 0x2, R20 ;  /* 0x0000000211027825 */ /* 0x004fc800078e0214 */
[----:B------:R-:W-:-:S04]  /*1f80*/  IMAD.WIDE R16, R19, 0x2, R20 ;  /* 0x0000000213107825 */ /* 0x000fc800078e0214 */
[----:B------:R-:W-:-:S04]  /*1f90*/  IMAD.WIDE R18, R23, 0x2, R20 ;  /* 0x0000000217127825 */ /* 0x000fc800078e0214 */
[C---:B------:R-:W-:Y:S01]  /*1fa0*/  IMAD.WIDE R2, R73.reuse, 0x2, R2 ;  /* 0x0000000249027825 */ /* 0x040fe200078e0202 */
[----:B------:R-:W1:Y:S03]  /*1fb0*/  LDS.128 R12, [R12] ;  /* 0x000000000c0c7984 */ /* 0x000e660000000c00 */
[C---:B------:R-:W-:Y:S01]  /*1fc0*/  IMAD.WIDE R16, R73.reuse, 0x2, R16 ;  /* 0x0000000249107825 */ /* 0x040fe200078e0210 */
[----:B------:R2:W-:Y:S03]  /*1fd0*/  @P1 STG.E.128 desc[UR12][R2.64], R8 ;  /* 0x0000000802001986 */ /* 0x0005e6000c101d0c */
[----:B------:R-:W-:Y:S01]  /*1fe0*/  IMAD.WIDE R18, R73, 0x2, R18 ;  /* 0x0000000249127825 */ /* 0x000fe200078e0212 */
[----:B---3--:R2:W-:Y:S04]  /*1ff0*/  @P0 STG.E.128 desc[UR12][R16.64], R4 ;  /* 0x0000000410000986 */ /* 0x0085e8000c101d0c */
[----:B-1----:R2:W-:Y:S01]  /*2000*/  @P2 STG.E.128 desc[UR12][R18.64], R12 ;  /* 0x0000000c12002986 */ /* 0x0025e2000c101d0c */
[----:B------:R-:W-:Y:S05]  /*2010*/  @!P2 EXIT ;  /* 0x000000000000a94d */ /* 0x000fea0003800000 */
[----:B--2---:R-:W1:Y:S01]  /*2020*/  LDS.128 R4, [R0+0x400] ;  /* 0x0004000000047984 */ /* 0x004e620000000c00 */
[----:B------:R-:W-:-:S04]  /*2030*/  IMAD R3, R22, 0x10, R23 ;  /* 0x0000001016037824 */ /* 0x000fc800078e0217 */
[----:B------:R-:W-:-:S04]  /*2040*/  IMAD.WIDE R2, R3, 0x2, R20 ;  /* 0x0000000203027825 */ /* 0x000fc800078e0214 */
[----:B------:R-:W-:-:S05]  /*2050*/  IMAD.WIDE R2, R73, 0x2, R2 ;  /* 0x0000000249027825 */ /* 0x000fca00078e0202 */
[----:B-1----:R-:W-:Y:S01]  /*2060*/  STG.E.128 desc[UR12][R2.64], R4 ;  /* 0x0000000402007986 */ /* 0x002fe2000c101d0c */
[----:B------:R-:W-:Y:S05]  /*2070*/  EXIT ;  /* 0x000000000000794d */ /* 0x000fea0003800000 */
.L_x_3:
[----:B------:R-:W-:-:S00]  /*2080*/  BRA `(.L_x_3) ;  /* 0xfffffffc00fc7947 */ /* 0x000fc0000383ffff */
[----:B------:R-:W-:-:S00]  /*2090*/  NOP ;  /* 0x0000000000007918 */ /* 0x000fc00000000000 */
        /* <DEDUP_REMOVED lines=14> */
.L_x_4:


//--------------------- .nv.shared.matmul_kernel  --------------------------
	.section	.nv.shared.matmul_kernel,"aw",@nobits
	.sectionflags	@""
	.align	16
	.zero		1024


//--------------------- .nv.shared.reserved.0     --------------------------
	.section	.nv.shared.reserved.0,"aw",@nobits
	.weak		__nv_reservedSMEM_offset_0_alias
	.size		__nv_reservedSMEM_offset_0_alias, 0, 0
	.other		__nv_reservedSMEM_offset_0_alias,@"STO_CUDA_RESERVED_SHARED STV_DEFAULT"
__nv_reservedSMEM_offset_0_alias:
	.zero		0


//--------------------- .nv.constant0.matmul_kernel --------------------------
	.section	.nv.constant0.matmul_kernel,"a",@progbits
	.sectionflags	@""
	.align	4
.nv.constant0.matmul_kernel:
	.zero		584


//--------------------- SYMBOLS --------------------------

	.type		.nv.reservedSmem.offset0,@object
	.size		.nv.reservedSmem.offset0,0x4
